//
// Generated by NVIDIA NVVM Compiler
//
// Compiler Build ID: CL-36424714
// Cuda compilation tools, release 13.0, V13.0.88
// Based on NVVM 20.0.0
//

.version 9.0
.target sm_100
.address_size 64

	// .globl	_Z20flash_attn_v1_kernelPKfS0_S0_iiiiiifPfS1_S1_
.extern .shared .align 16 .b8 sram[];

.visible .entry _Z20flash_attn_v1_kernelPKfS0_S0_iiiiiifPfS1_S1_(
	.param .u64 .ptr .align 1 _Z20flash_attn_v1_kernelPKfS0_S0_iiiiiifPfS1_S1__param_0,
	.param .u64 .ptr .align 1 _Z20flash_attn_v1_kernelPKfS0_S0_iiiiiifPfS1_S1__param_1,
	.param .u64 .ptr .align 1 _Z20flash_attn_v1_kernelPKfS0_S0_iiiiiifPfS1_S1__param_2,
	.param .u32 _Z20flash_attn_v1_kernelPKfS0_S0_iiiiiifPfS1_S1__param_3,
	.param .u32 _Z20flash_attn_v1_kernelPKfS0_S0_iiiiiifPfS1_S1__param_4,
	.param .u32 _Z20flash_attn_v1_kernelPKfS0_S0_iiiiiifPfS1_S1__param_5,
	.param .u32 _Z20flash_attn_v1_kernelPKfS0_S0_iiiiiifPfS1_S1__param_6,
	.param .u32 _Z20flash_attn_v1_kernelPKfS0_S0_iiiiiifPfS1_S1__param_7,
	.param .u32 _Z20flash_attn_v1_kernelPKfS0_S0_iiiiiifPfS1_S1__param_8,
	.param .f32 _Z20flash_attn_v1_kernelPKfS0_S0_iiiiiifPfS1_S1__param_9,
	.param .u64 .ptr .align 1 _Z20flash_attn_v1_kernelPKfS0_S0_iiiiiifPfS1_S1__param_10,
	.param .u64 .ptr .align 1 _Z20flash_attn_v1_kernelPKfS0_S0_iiiiiifPfS1_S1__param_11,
	.param .u64 .ptr .align 1 _Z20flash_attn_v1_kernelPKfS0_S0_iiiiiifPfS1_S1__param_12
)
{
	.reg .pred 	%p<91>;
	.reg .b32 	%r<352>;
	.reg .b32 	%f<630>;
	.reg .b64 	%rd<68>;

	ld.param.u64 	%rd13, [_Z20flash_attn_v1_kernelPKfS0_S0_iiiiiifPfS1_S1__param_0];
	ld.param.u64 	%rd14, [_Z20flash_attn_v1_kernelPKfS0_S0_iiiiiifPfS1_S1__param_1];
	ld.param.u64 	%rd15, [_Z20flash_attn_v1_kernelPKfS0_S0_iiiiiifPfS1_S1__param_2];
	ld.param.u32 	%r109, [_Z20flash_attn_v1_kernelPKfS0_S0_iiiiiifPfS1_S1__param_3];
	ld.param.u32 	%r110, [_Z20flash_attn_v1_kernelPKfS0_S0_iiiiiifPfS1_S1__param_4];
	ld.param.u32 	%r111, [_Z20flash_attn_v1_kernelPKfS0_S0_iiiiiifPfS1_S1__param_5];
	ld.param.u32 	%r112, [_Z20flash_attn_v1_kernelPKfS0_S0_iiiiiifPfS1_S1__param_6];
	ld.param.u32 	%r113, [_Z20flash_attn_v1_kernelPKfS0_S0_iiiiiifPfS1_S1__param_7];
	ld.param.u32 	%r114, [_Z20flash_attn_v1_kernelPKfS0_S0_iiiiiifPfS1_S1__param_8];
	ld.param.f32 	%f75, [_Z20flash_attn_v1_kernelPKfS0_S0_iiiiiifPfS1_S1__param_9];
	ld.param.u64 	%rd16, [_Z20flash_attn_v1_kernelPKfS0_S0_iiiiiifPfS1_S1__param_10];
	ld.param.u64 	%rd17, [_Z20flash_attn_v1_kernelPKfS0_S0_iiiiiifPfS1_S1__param_11];
	ld.param.u64 	%rd18, [_Z20flash_attn_v1_kernelPKfS0_S0_iiiiiifPfS1_S1__param_12];
	cvta.to.global.u64 	%rd1, %rd15;
	cvta.to.global.u64 	%rd2, %rd14;
	cvta.to.global.u64 	%rd3, %rd13;
	cvta.to.global.u64 	%rd4, %rd18;
	cvta.to.global.u64 	%rd5, %rd16;
	cvta.to.global.u64 	%rd6, %rd17;
	mul.lo.s32 	%r1, %r113, %r110;
	mul.lo.s32 	%r2, %r114, %r110;
	setp.lt.s32 	%p2, %r111, 1;
	@%p2 bra 	$L__BB0_127;
	mov.u32 	%r116, %ctaid.y;
	mul.lo.s32 	%r117, %r109, %r116;
	mov.u32 	%r118, %nctaid.y;
	mov.u32 	%r119, %ctaid.x;
	mul.lo.s32 	%r120, %r119, %r118;
	mad.lo.s32 	%r121, %r120, %r109, %r117;
	shl.b32 	%r122, %r2, 2;
	mov.u32 	%r123, sram;
	add.s32 	%r3, %r123, %r122;
	shl.b32 	%r124, %r1, 2;
	add.s32 	%r4, %r3, %r124;
	add.s32 	%r5, %r4, %r124;
	mov.u32 	%r6, %tid.x;
	mul.lo.s32 	%r7, %r110, %r6;
	mad.lo.s32 	%r8, %r121, %r110, %r7;
	setp.ge.s32 	%p3, %r6, %r114;
	add.s32 	%r9, %r121, %r6;
	mul.lo.s32 	%r10, %r113, %r6;
	add.s32 	%r11, %r110, -1;
	and.b32  	%r12, %r110, 7;
	add.s32 	%r13, %r12, -1;
	and.b32  	%r14, %r110, 3;
	and.b32  	%r15, %r110, 15;
	add.s32 	%r16, %r113, -1;
	and.b32  	%r17, %r113, 7;
	add.s32 	%r18, %r17, -1;
	and.b32  	%r19, %r113, 3;
	and.b32  	%r20, %r110, 2147483640;
	and.b32  	%r21, %r110, 1;
	and.b32  	%r22, %r112, 3;
	setp.eq.s32 	%p4, %r22, 2;
	or.pred  	%p1, %p4, %p3;
	mul.f32 	%f1, %f75, 0f00000000;
	and.b32  	%r23, %r113, 2147483640;
	and.b32  	%r24, %r113, 1;
	and.b32  	%r25, %r110, 2147483632;
	mov.b32 	%r310, 0;
$L__BB0_2:
	setp.lt.s32 	%p5, %r110, 1;
	@%p5 bra 	$L__BB0_14;
	setp.lt.u32 	%p6, %r11, 7;
	mad.lo.s32 	%r27, %r310, %r1, %r8;
	mov.b32 	%r316, 0;
	@%p6 bra 	$L__BB0_6;
	shl.b32 	%r126, %r6, 2;
	shl.b32 	%r127, %r114, 2;
	add.s32 	%r128, %r126, %r127;
	shl.b32 	%r129, %r113, 2;
	add.s32 	%r130, %r128, %r129;
	mov.u32 	%r131, sram;
	mad.lo.s32 	%r132, %r110, %r130, %r131;
	add.s32 	%r311, %r132, 16;
	mad.lo.s32 	%r133, %r110, %r128, %r131;
	add.s32 	%r312, %r133, 16;
	and.b32  	%r134, %r110, 2147483640;
	neg.s32 	%r314, %r134;
	mov.u32 	%r313, %r27;
$L__BB0_5:
	.pragma "nounroll";
	mul.wide.s32 	%rd19, %r313, 4;
	add.s64 	%rd20, %rd2, %rd19;
	add.s64 	%rd21, %rd1, %rd19;
	ld.global.f32 	%f76, [%rd20];
	st.shared.f32 	[%r312+-16], %f76;
	ld.global.f32 	%f77, [%rd21];
	st.shared.f32 	[%r311+-16], %f77;
	ld.global.f32 	%f78, [%rd20+4];
	st.shared.f32 	[%r312+-12], %f78;
	ld.global.f32 	%f79, [%rd21+4];
	st.shared.f32 	[%r311+-12], %f79;
	ld.global.f32 	%f80, [%rd20+8];
	st.shared.f32 	[%r312+-8], %f80;
	ld.global.f32 	%f81, [%rd21+8];
	st.shared.f32 	[%r311+-8], %f81;
	ld.global.f32 	%f82, [%rd20+12];
	st.shared.f32 	[%r312+-4], %f82;
	ld.global.f32 	%f83, [%rd21+12];
	st.shared.f32 	[%r311+-4], %f83;
	ld.global.f32 	%f84, [%rd20+16];
	st.shared.f32 	[%r312], %f84;
	ld.global.f32 	%f85, [%rd21+16];
	st.shared.f32 	[%r311], %f85;
	ld.global.f32 	%f86, [%rd20+20];
	st.shared.f32 	[%r312+4], %f86;
	ld.global.f32 	%f87, [%rd21+20];
	st.shared.f32 	[%r311+4], %f87;
	ld.global.f32 	%f88, [%rd20+24];
	st.shared.f32 	[%r312+8], %f88;
	ld.global.f32 	%f89, [%rd21+24];
	st.shared.f32 	[%r311+8], %f89;
	ld.global.f32 	%f90, [%rd20+28];
	st.shared.f32 	[%r312+12], %f90;
	ld.global.f32 	%f91, [%rd21+28];
	st.shared.f32 	[%r311+12], %f91;
	add.s32 	%r314, %r314, 8;
	add.s32 	%r313, %r313, 8;
	add.s32 	%r312, %r312, 32;
	add.s32 	%r311, %r311, 32;
	setp.ne.s32 	%p7, %r314, 0;
	mov.u32 	%r316, %r20;
	@%p7 bra 	$L__BB0_5;
$L__BB0_6:
	setp.eq.s32 	%p8, %r12, 0;
	@%p8 bra 	$L__BB0_14;
	setp.lt.u32 	%p9, %r13, 3;
	@%p9 bra 	$L__BB0_9;
	add.s32 	%r135, %r27, %r316;
	mul.wide.s32 	%rd22, %r135, 4;
	add.s64 	%rd23, %rd2, %rd22;
	ld.global.f32 	%f92, [%rd23];
	add.s32 	%r136, %r316, %r7;
	shl.b32 	%r137, %r136, 2;
	add.s32 	%r138, %r3, %r137;
	st.shared.f32 	[%r138], %f92;
	add.s64 	%rd24, %rd1, %rd22;
	ld.global.f32 	%f93, [%rd24];
	add.s32 	%r139, %r4, %r137;
	st.shared.f32 	[%r139], %f93;
	ld.global.f32 	%f94, [%rd23+4];
	st.shared.f32 	[%r138+4], %f94;
	ld.global.f32 	%f95, [%rd24+4];
	st.shared.f32 	[%r139+4], %f95;
	ld.global.f32 	%f96, [%rd23+8];
	st.shared.f32 	[%r138+8], %f96;
	ld.global.f32 	%f97, [%rd24+8];
	st.shared.f32 	[%r139+8], %f97;
	ld.global.f32 	%f98, [%rd23+12];
	st.shared.f32 	[%r138+12], %f98;
	ld.global.f32 	%f99, [%rd24+12];
	st.shared.f32 	[%r139+12], %f99;
	add.s32 	%r316, %r316, 4;
$L__BB0_9:
	setp.eq.s32 	%p10, %r14, 0;
	@%p10 bra 	$L__BB0_14;
	setp.eq.s32 	%p11, %r14, 1;
	@%p11 bra 	$L__BB0_12;
	add.s32 	%r140, %r27, %r316;
	mul.wide.s32 	%rd25, %r140, 4;
	add.s64 	%rd26, %rd2, %rd25;
	ld.global.f32 	%f100, [%rd26];
	add.s32 	%r141, %r316, %r7;
	shl.b32 	%r142, %r141, 2;
	add.s32 	%r143, %r3, %r142;
	st.shared.f32 	[%r143], %f100;
	add.s64 	%rd27, %rd1, %rd25;
	ld.global.f32 	%f101, [%rd27];
	add.s32 	%r144, %r4, %r142;
	st.shared.f32 	[%r144], %f101;
	ld.global.f32 	%f102, [%rd26+4];
	st.shared.f32 	[%r143+4], %f102;
	ld.global.f32 	%f103, [%rd27+4];
	st.shared.f32 	[%r144+4], %f103;
	add.s32 	%r316, %r316, 2;
$L__BB0_12:
	setp.eq.s32 	%p12, %r21, 0;
	@%p12 bra 	$L__BB0_14;
	add.s32 	%r145, %r27, %r316;
	mul.wide.s32 	%rd28, %r145, 4;
	add.s64 	%rd29, %rd2, %rd28;
	ld.global.f32 	%f104, [%rd29];
	add.s32 	%r146, %r316, %r7;
	shl.b32 	%r147, %r146, 2;
	add.s32 	%r148, %r3, %r147;
	st.shared.f32 	[%r148], %f104;
	add.s64 	%rd30, %rd1, %rd28;
	ld.global.f32 	%f105, [%rd30];
	add.s32 	%r149, %r4, %r147;
	st.shared.f32 	[%r149], %f105;
$L__BB0_14:
	setp.lt.s32 	%p13, %r112, 1;
	bar.sync 	0;
	@%p13 bra 	$L__BB0_126;
	@%p5 bra 	$L__BB0_86;
	mov.b32 	%r318, 0;
$L__BB0_17:
	@%p3 bra 	$L__BB0_18;
	bra.uni 	$L__BB0_68;
$L__BB0_18:
	add.s32 	%r318, %r318, 1;
	setp.eq.s32 	%p89, %r318, %r112;
	@%p89 bra 	$L__BB0_126;
	bra.uni 	$L__BB0_17;
$L__BB0_19:
	setp.lt.s32 	%p53, %r113, 1;
	mad.lo.s32 	%r211, %r318, %r114, %r9;
	mul.wide.s32 	%rd58, %r211, 4;
	add.s64 	%rd7, %rd6, %rd58;
	ld.global.f32 	%f2, [%rd7];
	add.s64 	%rd8, %rd5, %rd58;
	ld.global.f32 	%f3, [%rd8];
	mov.f32 	%f597, 0fFF800000;
	@%p53 bra 	$L__BB0_82;
	mov.f32 	%f597, 0fFF800000;
	mov.b32 	%r331, 0;
$L__BB0_21:
	setp.lt.u32 	%p54, %r11, 7;
	mul.lo.s32 	%r70, %r331, %r110;
	mov.f32 	%f605, 0f00000000;
	mov.b32 	%r334, 0;
	@%p54 bra 	$L__BB0_24;
	mov.f32 	%f605, 0f00000000;
	mov.b32 	%r332, 0;
$L__BB0_23:
	.pragma "nounroll";
	add.s32 	%r215, %r332, %r7;
	shl.b32 	%r216, %r215, 2;
	mov.u32 	%r217, sram;
	add.s32 	%r218, %r217, %r216;
	ld.shared.f32 	%f313, [%r218];
	add.s32 	%r219, %r332, %r70;
	shl.b32 	%r220, %r219, 2;
	add.s32 	%r221, %r3, %r220;
	ld.shared.f32 	%f314, [%r221];
	fma.rn.f32 	%f315, %f313, %f314, %f605;
	ld.shared.f32 	%f316, [%r218+4];
	ld.shared.f32 	%f317, [%r221+4];
	fma.rn.f32 	%f318, %f316, %f317, %f315;
	ld.shared.f32 	%f319, [%r218+8];
	ld.shared.f32 	%f320, [%r221+8];
	fma.rn.f32 	%f321, %f319, %f320, %f318;
	ld.shared.f32 	%f322, [%r218+12];
	ld.shared.f32 	%f323, [%r221+12];
	fma.rn.f32 	%f324, %f322, %f323, %f321;
	ld.shared.f32 	%f325, [%r218+16];
	ld.shared.f32 	%f326, [%r221+16];
	fma.rn.f32 	%f327, %f325, %f326, %f324;
	ld.shared.f32 	%f328, [%r218+20];
	ld.shared.f32 	%f329, [%r221+20];
	fma.rn.f32 	%f330, %f328, %f329, %f327;
	ld.shared.f32 	%f331, [%r218+24];
	ld.shared.f32 	%f332, [%r221+24];
	fma.rn.f32 	%f333, %f331, %f332, %f330;
	ld.shared.f32 	%f334, [%r218+28];
	ld.shared.f32 	%f335, [%r221+28];
	fma.rn.f32 	%f605, %f334, %f335, %f333;
	add.s32 	%r332, %r332, 8;
	setp.ne.s32 	%p55, %r332, %r20;
	mov.u32 	%r334, %r20;
	@%p55 bra 	$L__BB0_23;
$L__BB0_24:
	setp.eq.s32 	%p56, %r12, 0;
	@%p56 bra 	$L__BB0_81;
	setp.lt.u32 	%p57, %r13, 3;
	@%p57 bra 	$L__BB0_27;
	add.s32 	%r222, %r334, %r7;
	shl.b32 	%r223, %r222, 2;
	mov.u32 	%r224, sram;
	add.s32 	%r225, %r224, %r223;
	ld.shared.f32 	%f337, [%r225];
	add.s32 	%r226, %r334, %r70;
	shl.b32 	%r227, %r226, 2;
	add.s32 	%r228, %r3, %r227;
	ld.shared.f32 	%f338, [%r228];
	fma.rn.f32 	%f339, %f337, %f338, %f605;
	ld.shared.f32 	%f340, [%r225+4];
	ld.shared.f32 	%f341, [%r228+4];
	fma.rn.f32 	%f342, %f340, %f341, %f339;
	ld.shared.f32 	%f343, [%r225+8];
	ld.shared.f32 	%f344, [%r228+8];
	fma.rn.f32 	%f345, %f343, %f344, %f342;
	ld.shared.f32 	%f346, [%r225+12];
	ld.shared.f32 	%f347, [%r228+12];
	fma.rn.f32 	%f605, %f346, %f347, %f345;
	add.s32 	%r334, %r334, 4;
$L__BB0_27:
	setp.eq.s32 	%p58, %r14, 0;
	@%p58 bra 	$L__BB0_81;
	setp.eq.s32 	%p59, %r14, 1;
	@%p59 bra 	$L__BB0_30;
	add.s32 	%r229, %r334, %r7;
	shl.b32 	%r230, %r229, 2;
	mov.u32 	%r231, sram;
	add.s32 	%r232, %r231, %r230;
	ld.shared.f32 	%f349, [%r232];
	add.s32 	%r233, %r334, %r70;
	shl.b32 	%r234, %r233, 2;
	add.s32 	%r235, %r3, %r234;
	ld.shared.f32 	%f350, [%r235];
	fma.rn.f32 	%f351, %f349, %f350, %f605;
	ld.shared.f32 	%f352, [%r232+4];
	ld.shared.f32 	%f353, [%r235+4];
	fma.rn.f32 	%f605, %f352, %f353, %f351;
	add.s32 	%r334, %r334, 2;
$L__BB0_30:
	setp.eq.s32 	%p60, %r21, 0;
	@%p60 bra 	$L__BB0_81;
	add.s32 	%r236, %r334, %r7;
	shl.b32 	%r237, %r236, 2;
	mov.u32 	%r238, sram;
	add.s32 	%r239, %r238, %r237;
	ld.shared.f32 	%f354, [%r239];
	add.s32 	%r240, %r334, %r70;
	shl.b32 	%r241, %r240, 2;
	add.s32 	%r242, %r3, %r241;
	ld.shared.f32 	%f355, [%r242];
	fma.rn.f32 	%f605, %f354, %f355, %f605;
	bra.uni 	$L__BB0_81;
$L__BB0_32:
	max.f32 	%f8, %f2, %f597;
	sub.f32 	%f434, %f2, %f8;
	mul.f32 	%f435, %f434, 0f3FB8AA3B;
	ex2.approx.f32 	%f436, %f435;
	mul.f32 	%f9, %f3, %f436;
	sub.f32 	%f437, %f597, %f8;
	mul.f32 	%f438, %f437, 0f3FB8AA3B;
	ex2.approx.f32 	%f10, %f438;
	fma.rn.f32 	%f11, %f590, %f10, %f9;
	rcp.rn.f32 	%f12, %f11;
	@%p53 bra 	$L__BB0_83;
	mov.b32 	%r336, 0;
$L__BB0_34:
	setp.lt.u32 	%p81, %r16, 7;
	mov.f32 	%f613, 0f00000000;
	mov.b32 	%r339, 0;
	@%p81 bra 	$L__BB0_37;
	mov.f32 	%f613, 0f00000000;
	mov.b32 	%r337, 0;
$L__BB0_36:
	.pragma "nounroll";
	add.s32 	%r270, %r337, %r10;
	shl.b32 	%r271, %r270, 2;
	add.s32 	%r272, %r5, %r271;
	ld.shared.f32 	%f541, [%r272];
	mad.lo.s32 	%r273, %r337, %r110, %r336;
	shl.b32 	%r274, %r273, 2;
	add.s32 	%r275, %r4, %r274;
	ld.shared.f32 	%f542, [%r275];
	fma.rn.f32 	%f543, %f541, %f542, %f613;
	ld.shared.f32 	%f544, [%r272+4];
	shl.b32 	%r276, %r110, 2;
	add.s32 	%r277, %r275, %r276;
	ld.shared.f32 	%f545, [%r277];
	fma.rn.f32 	%f546, %f544, %f545, %f543;
	ld.shared.f32 	%f547, [%r272+8];
	add.s32 	%r278, %r277, %r276;
	ld.shared.f32 	%f548, [%r278];
	fma.rn.f32 	%f549, %f547, %f548, %f546;
	ld.shared.f32 	%f550, [%r272+12];
	add.s32 	%r279, %r278, %r276;
	ld.shared.f32 	%f551, [%r279];
	fma.rn.f32 	%f552, %f550, %f551, %f549;
	ld.shared.f32 	%f553, [%r272+16];
	add.s32 	%r280, %r279, %r276;
	ld.shared.f32 	%f554, [%r280];
	fma.rn.f32 	%f555, %f553, %f554, %f552;
	ld.shared.f32 	%f556, [%r272+20];
	add.s32 	%r281, %r280, %r276;
	ld.shared.f32 	%f557, [%r281];
	fma.rn.f32 	%f558, %f556, %f557, %f555;
	ld.shared.f32 	%f559, [%r272+24];
	add.s32 	%r282, %r281, %r276;
	ld.shared.f32 	%f560, [%r282];
	fma.rn.f32 	%f561, %f559, %f560, %f558;
	ld.shared.f32 	%f562, [%r272+28];
	add.s32 	%r283, %r282, %r276;
	ld.shared.f32 	%f563, [%r283];
	fma.rn.f32 	%f613, %f562, %f563, %f561;
	add.s32 	%r337, %r337, 8;
	setp.ne.s32 	%p82, %r337, %r23;
	mov.u32 	%r339, %r23;
	@%p82 bra 	$L__BB0_36;
$L__BB0_37:
	setp.eq.s32 	%p83, %r17, 0;
	@%p83 bra 	$L__BB0_45;
	setp.lt.u32 	%p84, %r18, 3;
	@%p84 bra 	$L__BB0_40;
	add.s32 	%r284, %r339, %r10;
	shl.b32 	%r285, %r284, 2;
	add.s32 	%r286, %r5, %r285;
	ld.shared.f32 	%f565, [%r286];
	mad.lo.s32 	%r287, %r339, %r110, %r336;
	shl.b32 	%r288, %r287, 2;
	add.s32 	%r289, %r4, %r288;
	ld.shared.f32 	%f566, [%r289];
	fma.rn.f32 	%f567, %f565, %f566, %f613;
	ld.shared.f32 	%f568, [%r286+4];
	shl.b32 	%r290, %r110, 2;
	add.s32 	%r291, %r289, %r290;
	ld.shared.f32 	%f569, [%r291];
	fma.rn.f32 	%f570, %f568, %f569, %f567;
	ld.shared.f32 	%f571, [%r286+8];
	add.s32 	%r292, %r291, %r290;
	ld.shared.f32 	%f572, [%r292];
	fma.rn.f32 	%f573, %f571, %f572, %f570;
	ld.shared.f32 	%f574, [%r286+12];
	add.s32 	%r293, %r292, %r290;
	ld.shared.f32 	%f575, [%r293];
	fma.rn.f32 	%f613, %f574, %f575, %f573;
	add.s32 	%r339, %r339, 4;
$L__BB0_40:
	setp.eq.s32 	%p85, %r19, 0;
	@%p85 bra 	$L__BB0_45;
	setp.eq.s32 	%p86, %r19, 1;
	@%p86 bra 	$L__BB0_43;
	add.s32 	%r294, %r339, %r10;
	shl.b32 	%r295, %r294, 2;
	add.s32 	%r296, %r5, %r295;
	ld.shared.f32 	%f577, [%r296];
	mad.lo.s32 	%r297, %r339, %r110, %r336;
	shl.b32 	%r298, %r297, 2;
	add.s32 	%r299, %r4, %r298;
	ld.shared.f32 	%f578, [%r299];
	fma.rn.f32 	%f579, %f577, %f578, %f613;
	ld.shared.f32 	%f580, [%r296+4];
	shl.b32 	%r300, %r110, 2;
	add.s32 	%r301, %r299, %r300;
	ld.shared.f32 	%f581, [%r301];
	fma.rn.f32 	%f613, %f580, %f581, %f579;
	add.s32 	%r339, %r339, 2;
$L__BB0_43:
	setp.eq.s32 	%p87, %r24, 0;
	@%p87 bra 	$L__BB0_45;
	add.s32 	%r302, %r339, %r10;
	shl.b32 	%r303, %r302, 2;
	add.s32 	%r304, %r5, %r303;
	ld.shared.f32 	%f582, [%r304];
	mad.lo.s32 	%r305, %r339, %r110, %r336;
	shl.b32 	%r306, %r305, 2;
	add.s32 	%r307, %r4, %r306;
	ld.shared.f32 	%f583, [%r307];
	fma.rn.f32 	%f613, %f582, %f583, %f613;
$L__BB0_45:
	add.s32 	%r308, %r62, %r336;
	mul.wide.s32 	%rd66, %r308, 4;
	add.s64 	%rd67, %rd4, %rd66;
	ld.global.f32 	%f584, [%rd67];
	mul.f32 	%f585, %f9, %f584;
	fma.rn.f32 	%f586, %f10, %f613, %f585;
	mul.f32 	%f587, %f12, %f586;
	st.global.f32 	[%rd67], %f587;
	add.s32 	%r336, %r336, 1;
	setp.eq.s32 	%p88, %r336, %r110;
	@%p88 bra 	$L__BB0_56;
	bra.uni 	$L__BB0_34;
$L__BB0_46:
	@%p46 bra 	$L__BB0_56;
	add.s32 	%r263, %r15, -1;
	setp.lt.u32 	%p75, %r263, 7;
	@%p75 bra 	$L__BB0_49;
	add.s32 	%r264, %r62, %r323;
	mul.wide.s32 	%rd61, %r264, 4;
	add.s64 	%rd62, %rd4, %rd61;
	ld.global.f32 	%f488, [%rd62];
	mul.f32 	%f489, %f10, 0f00000000;
	fma.rn.f32 	%f490, %f9, %f488, %f489;
	mul.f32 	%f491, %f12, %f490;
	st.global.f32 	[%rd62], %f491;
	ld.global.f32 	%f492, [%rd62+4];
	fma.rn.f32 	%f493, %f9, %f492, %f489;
	mul.f32 	%f494, %f12, %f493;
	st.global.f32 	[%rd62+4], %f494;
	ld.global.f32 	%f495, [%rd62+8];
	fma.rn.f32 	%f496, %f9, %f495, %f489;
	mul.f32 	%f497, %f12, %f496;
	st.global.f32 	[%rd62+8], %f497;
	ld.global.f32 	%f498, [%rd62+12];
	fma.rn.f32 	%f499, %f9, %f498, %f489;
	mul.f32 	%f500, %f12, %f499;
	st.global.f32 	[%rd62+12], %f500;
	ld.global.f32 	%f501, [%rd62+16];
	fma.rn.f32 	%f502, %f9, %f501, %f489;
	mul.f32 	%f503, %f12, %f502;
	st.global.f32 	[%rd62+16], %f503;
	ld.global.f32 	%f504, [%rd62+20];
	fma.rn.f32 	%f505, %f9, %f504, %f489;
	mul.f32 	%f506, %f12, %f505;
	st.global.f32 	[%rd62+20], %f506;
	ld.global.f32 	%f507, [%rd62+24];
	fma.rn.f32 	%f508, %f9, %f507, %f489;
	mul.f32 	%f509, %f12, %f508;
	st.global.f32 	[%rd62+24], %f509;
	ld.global.f32 	%f510, [%rd62+28];
	fma.rn.f32 	%f511, %f9, %f510, %f489;
	mul.f32 	%f512, %f12, %f511;
	st.global.f32 	[%rd62+28], %f512;
	add.s32 	%r323, %r323, 8;
$L__BB0_49:
	setp.eq.s32 	%p76, %r12, 0;
	@%p76 bra 	$L__BB0_56;
	setp.lt.u32 	%p77, %r13, 3;
	@%p77 bra 	$L__BB0_52;
	add.s32 	%r265, %r62, %r323;
	mul.wide.s32 	%rd63, %r265, 4;
	add.s64 	%rd64, %rd4, %rd63;
	ld.global.f32 	%f513, [%rd64];
	mul.f32 	%f514, %f9, %f513;
	fma.rn.f32 	%f515, %f10, 0f00000000, %f514;
	mul.f32 	%f516, %f12, %f515;
	st.global.f32 	[%rd64], %f516;
	ld.global.f32 	%f517, [%rd64+4];
	mul.f32 	%f518, %f9, %f517;
	fma.rn.f32 	%f519, %f10, 0f00000000, %f518;
	mul.f32 	%f520, %f12, %f519;
	st.global.f32 	[%rd64+4], %f520;
	ld.global.f32 	%f521, [%rd64+8];
	mul.f32 	%f522, %f9, %f521;
	fma.rn.f32 	%f523, %f10, 0f00000000, %f522;
	mul.f32 	%f524, %f12, %f523;
	st.global.f32 	[%rd64+8], %f524;
	ld.global.f32 	%f525, [%rd64+12];
	mul.f32 	%f526, %f9, %f525;
	fma.rn.f32 	%f527, %f10, 0f00000000, %f526;
	mul.f32 	%f528, %f12, %f527;
	st.global.f32 	[%rd64+12], %f528;
	add.s32 	%r323, %r323, 4;
$L__BB0_52:
	setp.eq.s32 	%p78, %r14, 0;
	@%p78 bra 	$L__BB0_56;
	setp.eq.s32 	%p79, %r14, 1;
	add.s32 	%r266, %r62, %r323;
	mul.wide.s32 	%rd65, %r266, 4;
	add.s64 	%rd9, %rd4, %rd65;
	ld.global.f32 	%f529, [%rd9];
	mul.f32 	%f13, %f10, 0f00000000;
	fma.rn.f32 	%f530, %f9, %f529, %f13;
	mul.f32 	%f531, %f12, %f530;
	st.global.f32 	[%rd9], %f531;
	@%p79 bra 	$L__BB0_56;
	setp.eq.s32 	%p80, %r14, 2;
	ld.global.f32 	%f532, [%rd9+4];
	fma.rn.f32 	%f533, %f9, %f532, %f13;
	mul.f32 	%f534, %f12, %f533;
	st.global.f32 	[%rd9+4], %f534;
	@%p80 bra 	$L__BB0_56;
	ld.global.f32 	%f535, [%rd9+8];
	fma.rn.f32 	%f536, %f9, %f535, %f13;
	mul.f32 	%f537, %f12, %f536;
	st.global.f32 	[%rd9+8], %f537;
$L__BB0_56:
	st.global.f32 	[%rd7], %f8;
	st.global.f32 	[%rd8], %f11;
	bra.uni 	$L__BB0_18;
$L__BB0_57:
	setp.lt.u32 	%p64, %r16, 7;
	mov.f32 	%f590, 0f00000000;
	mov.b32 	%r326, 0;
	@%p64 bra 	$L__BB0_60;
	mov.f32 	%f590, 0f00000000;
	mov.b32 	%r320, 0;
$L__BB0_59:
	.pragma "nounroll";
	add.s32 	%r248, %r320, %r10;
	shl.b32 	%r249, %r248, 2;
	add.s32 	%r250, %r5, %r249;
	ld.shared.f32 	%f361, [%r250];
	sub.f32 	%f362, %f361, %f597;
	mul.f32 	%f363, %f362, 0f3FB8AA3B;
	ex2.approx.f32 	%f364, %f363;
	st.shared.f32 	[%r250], %f364;
	add.f32 	%f365, %f590, %f364;
	ld.shared.f32 	%f366, [%r250+4];
	sub.f32 	%f367, %f366, %f597;
	mul.f32 	%f368, %f367, 0f3FB8AA3B;
	ex2.approx.f32 	%f369, %f368;
	st.shared.f32 	[%r250+4], %f369;
	add.f32 	%f370, %f365, %f369;
	ld.shared.f32 	%f371, [%r250+8];
	sub.f32 	%f372, %f371, %f597;
	mul.f32 	%f373, %f372, 0f3FB8AA3B;
	ex2.approx.f32 	%f374, %f373;
	st.shared.f32 	[%r250+8], %f374;
	add.f32 	%f375, %f370, %f374;
	ld.shared.f32 	%f376, [%r250+12];
	sub.f32 	%f377, %f376, %f597;
	mul.f32 	%f378, %f377, 0f3FB8AA3B;
	ex2.approx.f32 	%f379, %f378;
	st.shared.f32 	[%r250+12], %f379;
	add.f32 	%f380, %f375, %f379;
	ld.shared.f32 	%f381, [%r250+16];
	sub.f32 	%f382, %f381, %f597;
	mul.f32 	%f383, %f382, 0f3FB8AA3B;
	ex2.approx.f32 	%f384, %f383;
	st.shared.f32 	[%r250+16], %f384;
	add.f32 	%f385, %f380, %f384;
	ld.shared.f32 	%f386, [%r250+20];
	sub.f32 	%f387, %f386, %f597;
	mul.f32 	%f388, %f387, 0f3FB8AA3B;
	ex2.approx.f32 	%f389, %f388;
	st.shared.f32 	[%r250+20], %f389;
	add.f32 	%f390, %f385, %f389;
	ld.shared.f32 	%f391, [%r250+24];
	sub.f32 	%f392, %f391, %f597;
	mul.f32 	%f393, %f392, 0f3FB8AA3B;
	ex2.approx.f32 	%f394, %f393;
	st.shared.f32 	[%r250+24], %f394;
	add.f32 	%f395, %f390, %f394;
	ld.shared.f32 	%f396, [%r250+28];
	sub.f32 	%f397, %f396, %f597;
	mul.f32 	%f398, %f397, 0f3FB8AA3B;
	ex2.approx.f32 	%f399, %f398;
	st.shared.f32 	[%r250+28], %f399;
	add.f32 	%f590, %f395, %f399;
	add.s32 	%r320, %r320, 8;
	setp.eq.s32 	%p65, %r320, %r23;
	mov.u32 	%r326, %r23;
	@%p65 bra 	$L__BB0_60;
	bra.uni 	$L__BB0_59;
$L__BB0_60:
	setp.eq.s32 	%p66, %r17, 0;
	@%p66 bra 	$L__BB0_32;
	setp.lt.u32 	%p67, %r18, 3;
	@%p67 bra 	$L__BB0_63;
	add.s32 	%r251, %r326, %r10;
	shl.b32 	%r252, %r251, 2;
	add.s32 	%r253, %r5, %r252;
	ld.shared.f32 	%f401, [%r253];
	sub.f32 	%f402, %f401, %f597;
	mul.f32 	%f403, %f402, 0f3FB8AA3B;
	ex2.approx.f32 	%f404, %f403;
	st.shared.f32 	[%r253], %f404;
	add.f32 	%f405, %f590, %f404;
	ld.shared.f32 	%f406, [%r253+4];
	sub.f32 	%f407, %f406, %f597;
	mul.f32 	%f408, %f407, 0f3FB8AA3B;
	ex2.approx.f32 	%f409, %f408;
	st.shared.f32 	[%r253+4], %f409;
	add.f32 	%f410, %f405, %f409;
	ld.shared.f32 	%f411, [%r253+8];
	sub.f32 	%f412, %f411, %f597;
	mul.f32 	%f413, %f412, 0f3FB8AA3B;
	ex2.approx.f32 	%f414, %f413;
	st.shared.f32 	[%r253+8], %f414;
	add.f32 	%f415, %f410, %f414;
	ld.shared.f32 	%f416, [%r253+12];
	sub.f32 	%f417, %f416, %f597;
	mul.f32 	%f418, %f417, 0f3FB8AA3B;
	ex2.approx.f32 	%f419, %f418;
	st.shared.f32 	[%r253+12], %f419;
	add.f32 	%f590, %f415, %f419;
	add.s32 	%r326, %r326, 4;
$L__BB0_63:
	setp.eq.s32 	%p68, %r19, 0;
	@%p68 bra 	$L__BB0_32;
	setp.eq.s32 	%p69, %r19, 1;
	@%p69 bra 	$L__BB0_66;
	add.s32 	%r254, %r326, %r10;
	shl.b32 	%r255, %r254, 2;
	add.s32 	%r256, %r5, %r255;
	ld.shared.f32 	%f421, [%r256];
	sub.f32 	%f422, %f421, %f597;
	mul.f32 	%f423, %f422, 0f3FB8AA3B;
	ex2.approx.f32 	%f424, %f423;
	st.shared.f32 	[%r256], %f424;
	add.f32 	%f425, %f590, %f424;
	ld.shared.f32 	%f426, [%r256+4];
	sub.f32 	%f427, %f426, %f597;
	mul.f32 	%f428, %f427, 0f3FB8AA3B;
	ex2.approx.f32 	%f429, %f428;
	st.shared.f32 	[%r256+4], %f429;
	add.f32 	%f590, %f425, %f429;
	add.s32 	%r326, %r326, 2;
$L__BB0_66:
	setp.eq.s32 	%p70, %r24, 0;
	@%p70 bra 	$L__BB0_32;
	add.s32 	%r257, %r326, %r10;
	shl.b32 	%r258, %r257, 2;
	add.s32 	%r259, %r5, %r258;
	ld.shared.f32 	%f430, [%r259];
	sub.f32 	%f431, %f430, %f597;
	mul.f32 	%f432, %f431, 0f3FB8AA3B;
	ex2.approx.f32 	%f433, %f432;
	st.shared.f32 	[%r259], %f433;
	add.f32 	%f590, %f590, %f433;
	bra.uni 	$L__BB0_32;
$L__BB0_68:
	setp.lt.u32 	%p44, %r11, 15;
	mad.lo.s32 	%r62, %r318, %r2, %r8;
	mov.b32 	%r329, 0;
	@%p44 bra 	$L__BB0_71;
	mov.b32 	%r319, 0;
$L__BB0_70:
	.pragma "nounroll";
	add.s32 	%r191, %r62, %r319;
	mul.wide.s32 	%rd51, %r191, 4;
	add.s64 	%rd52, %rd3, %rd51;
	ld.global.f32 	%f277, [%rd52];
	add.s32 	%r192, %r319, %r7;
	shl.b32 	%r193, %r192, 2;
	mov.u32 	%r194, sram;
	add.s32 	%r195, %r194, %r193;
	st.shared.f32 	[%r195], %f277;
	ld.global.f32 	%f278, [%rd52+4];
	st.shared.f32 	[%r195+4], %f278;
	ld.global.f32 	%f279, [%rd52+8];
	st.shared.f32 	[%r195+8], %f279;
	ld.global.f32 	%f280, [%rd52+12];
	st.shared.f32 	[%r195+12], %f280;
	ld.global.f32 	%f281, [%rd52+16];
	st.shared.f32 	[%r195+16], %f281;
	ld.global.f32 	%f282, [%rd52+20];
	st.shared.f32 	[%r195+20], %f282;
	ld.global.f32 	%f283, [%rd52+24];
	st.shared.f32 	[%r195+24], %f283;
	ld.global.f32 	%f284, [%rd52+28];
	st.shared.f32 	[%r195+28], %f284;
	ld.global.f32 	%f285, [%rd52+32];
	st.shared.f32 	[%r195+32], %f285;
	ld.global.f32 	%f286, [%rd52+36];
	st.shared.f32 	[%r195+36], %f286;
	ld.global.f32 	%f287, [%rd52+40];
	st.shared.f32 	[%r195+40], %f287;
	ld.global.f32 	%f288, [%rd52+44];
	st.shared.f32 	[%r195+44], %f288;
	ld.global.f32 	%f289, [%rd52+48];
	st.shared.f32 	[%r195+48], %f289;
	ld.global.f32 	%f290, [%rd52+52];
	st.shared.f32 	[%r195+52], %f290;
	ld.global.f32 	%f291, [%rd52+56];
	st.shared.f32 	[%r195+56], %f291;
	ld.global.f32 	%f292, [%rd52+60];
	st.shared.f32 	[%r195+60], %f292;
	add.s32 	%r319, %r319, 16;
	setp.eq.s32 	%p45, %r319, %r25;
	mov.u32 	%r329, %r25;
	@%p45 bra 	$L__BB0_71;
	bra.uni 	$L__BB0_70;
$L__BB0_71:
	setp.eq.s32 	%p46, %r15, 0;
	@%p46 bra 	$L__BB0_19;
	add.s32 	%r196, %r15, -1;
	setp.lt.u32 	%p47, %r196, 7;
	@%p47 bra 	$L__BB0_74;
	add.s32 	%r197, %r62, %r329;
	mul.wide.s32 	%rd53, %r197, 4;
	add.s64 	%rd54, %rd3, %rd53;
	ld.global.f32 	%f293, [%rd54];
	add.s32 	%r198, %r329, %r7;
	shl.b32 	%r199, %r198, 2;
	mov.u32 	%r200, sram;
	add.s32 	%r201, %r200, %r199;
	st.shared.f32 	[%r201], %f293;
	ld.global.f32 	%f294, [%rd54+4];
	st.shared.f32 	[%r201+4], %f294;
	ld.global.f32 	%f295, [%rd54+8];
	st.shared.f32 	[%r201+8], %f295;
	ld.global.f32 	%f296, [%rd54+12];
	st.shared.f32 	[%r201+12], %f296;
	ld.global.f32 	%f297, [%rd54+16];
	st.shared.f32 	[%r201+16], %f297;
	ld.global.f32 	%f298, [%rd54+20];
	st.shared.f32 	[%r201+20], %f298;
	ld.global.f32 	%f299, [%rd54+24];
	st.shared.f32 	[%r201+24], %f299;
	ld.global.f32 	%f300, [%rd54+28];
	st.shared.f32 	[%r201+28], %f300;
	add.s32 	%r329, %r329, 8;
$L__BB0_74:
	setp.eq.s32 	%p48, %r12, 0;
	@%p48 bra 	$L__BB0_19;
	setp.lt.u32 	%p49, %r13, 3;
	@%p49 bra 	$L__BB0_77;
	add.s32 	%r202, %r62, %r329;
	mul.wide.s32 	%rd55, %r202, 4;
	add.s64 	%rd56, %rd3, %rd55;
	ld.global.f32 	%f301, [%rd56];
	add.s32 	%r203, %r329, %r7;
	shl.b32 	%r204, %r203, 2;
	mov.u32 	%r205, sram;
	add.s32 	%r206, %r205, %r204;
	st.shared.f32 	[%r206], %f301;
	ld.global.f32 	%f302, [%rd56+4];
	st.shared.f32 	[%r206+4], %f302;
	ld.global.f32 	%f303, [%rd56+8];
	st.shared.f32 	[%r206+8], %f303;
	ld.global.f32 	%f304, [%rd56+12];
	st.shared.f32 	[%r206+12], %f304;
	add.s32 	%r329, %r329, 4;
$L__BB0_77:
	setp.eq.s32 	%p50, %r14, 0;
	@%p50 bra 	$L__BB0_19;
	setp.eq.s32 	%p51, %r14, 1;
	add.s32 	%r207, %r62, %r329;
	mul.wide.s32 	%rd57, %r207, 4;
	add.s64 	%rd10, %rd3, %rd57;
	ld.global.f32 	%f305, [%rd10];
	add.s32 	%r208, %r329, %r7;
	shl.b32 	%r209, %r208, 2;
	mov.u32 	%r210, sram;
	add.s32 	%r68, %r210, %r209;
	st.shared.f32 	[%r68], %f305;
	@%p51 bra 	$L__BB0_19;
	setp.eq.s32 	%p52, %r14, 2;
	ld.global.f32 	%f306, [%rd10+4];
	st.shared.f32 	[%r68+4], %f306;
	@%p52 bra 	$L__BB0_19;
	ld.global.f32 	%f307, [%rd10+8];
	st.shared.f32 	[%r68+8], %f307;
	bra.uni 	$L__BB0_19;
$L__BB0_81:
	mul.f32 	%f356, %f75, %f605;
	add.s32 	%r243, %r331, %r10;
	shl.b32 	%r244, %r243, 2;
	add.s32 	%r245, %r5, %r244;
	st.shared.f32 	[%r245], %f356;
	setp.gt.f32 	%p61, %f356, %f597;
	selp.f32 	%f597, %f356, %f597, %p61;
	add.s32 	%r331, %r331, 1;
	setp.eq.s32 	%p62, %r331, %r113;
	@%p62 bra 	$L__BB0_82;
	bra.uni 	$L__BB0_21;
$L__BB0_82:
	setp.gt.s32 	%p63, %r113, 0;
	mov.f32 	%f590, 0f00000000;
	@%p63 bra 	$L__BB0_57;
	bra.uni 	$L__BB0_32;
$L__BB0_83:
	mov.b32 	%r323, 0;
	@%p44 bra 	$L__BB0_46;
	mov.b32 	%r321, 0;
$L__BB0_85:
	.pragma "nounroll";
	add.s32 	%r262, %r62, %r321;
	mul.wide.s32 	%rd59, %r262, 4;
	add.s64 	%rd60, %rd4, %rd59;
	ld.global.f32 	%f439, [%rd60];
	mul.f32 	%f440, %f10, 0f00000000;
	fma.rn.f32 	%f441, %f9, %f439, %f440;
	mul.f32 	%f442, %f12, %f441;
	st.global.f32 	[%rd60], %f442;
	ld.global.f32 	%f443, [%rd60+4];
	fma.rn.f32 	%f444, %f9, %f443, %f440;
	mul.f32 	%f445, %f12, %f444;
	st.global.f32 	[%rd60+4], %f445;
	ld.global.f32 	%f446, [%rd60+8];
	fma.rn.f32 	%f447, %f9, %f446, %f440;
	mul.f32 	%f448, %f12, %f447;
	st.global.f32 	[%rd60+8], %f448;
	ld.global.f32 	%f449, [%rd60+12];
	fma.rn.f32 	%f450, %f9, %f449, %f440;
	mul.f32 	%f451, %f12, %f450;
	st.global.f32 	[%rd60+12], %f451;
	ld.global.f32 	%f452, [%rd60+16];
	fma.rn.f32 	%f453, %f9, %f452, %f440;
	mul.f32 	%f454, %f12, %f453;
	st.global.f32 	[%rd60+16], %f454;
	ld.global.f32 	%f455, [%rd60+20];
	fma.rn.f32 	%f456, %f9, %f455, %f440;
	mul.f32 	%f457, %f12, %f456;
	st.global.f32 	[%rd60+20], %f457;
	ld.global.f32 	%f458, [%rd60+24];
	fma.rn.f32 	%f459, %f9, %f458, %f440;
	mul.f32 	%f460, %f12, %f459;
	st.global.f32 	[%rd60+24], %f460;
	ld.global.f32 	%f461, [%rd60+28];
	fma.rn.f32 	%f462, %f9, %f461, %f440;
	mul.f32 	%f463, %f12, %f462;
	st.global.f32 	[%rd60+28], %f463;
	ld.global.f32 	%f464, [%rd60+32];
	fma.rn.f32 	%f465, %f9, %f464, %f440;
	mul.f32 	%f466, %f12, %f465;
	st.global.f32 	[%rd60+32], %f466;
	ld.global.f32 	%f467, [%rd60+36];
	fma.rn.f32 	%f468, %f9, %f467, %f440;
	mul.f32 	%f469, %f12, %f468;
	st.global.f32 	[%rd60+36], %f469;
	ld.global.f32 	%f470, [%rd60+40];
	fma.rn.f32 	%f471, %f9, %f470, %f440;
	mul.f32 	%f472, %f12, %f471;
	st.global.f32 	[%rd60+40], %f472;
	ld.global.f32 	%f473, [%rd60+44];
	fma.rn.f32 	%f474, %f9, %f473, %f440;
	mul.f32 	%f475, %f12, %f474;
	st.global.f32 	[%rd60+44], %f475;
	ld.global.f32 	%f476, [%rd60+48];
	fma.rn.f32 	%f477, %f9, %f476, %f440;
	mul.f32 	%f478, %f12, %f477;
	st.global.f32 	[%rd60+48], %f478;
	ld.global.f32 	%f479, [%rd60+52];
	fma.rn.f32 	%f480, %f9, %f479, %f440;
	mul.f32 	%f481, %f12, %f480;
	st.global.f32 	[%rd60+52], %f481;
	ld.global.f32 	%f482, [%rd60+56];
	fma.rn.f32 	%f483, %f9, %f482, %f440;
	mul.f32 	%f484, %f12, %f483;
	st.global.f32 	[%rd60+56], %f484;
	ld.global.f32 	%f485, [%rd60+60];
	fma.rn.f32 	%f486, %f9, %f485, %f440;
	mul.f32 	%f487, %f12, %f486;
	st.global.f32 	[%rd60+60], %f487;
	add.s32 	%r321, %r321, 16;
	setp.eq.s32 	%p73, %r321, %r25;
	mov.u32 	%r323, %r25;
	@%p73 bra 	$L__BB0_46;
	bra.uni 	$L__BB0_85;
$L__BB0_86:
	setp.lt.s32 	%p15, %r113, 1;
	@%p15 bra 	$L__BB0_113;
	mov.b32 	%r341, 0;
$L__BB0_88:
	@%p3 bra 	$L__BB0_105;
	setp.lt.u32 	%p24, %r113, 8;
	mad.lo.s32 	%r160, %r341, %r114, %r9;
	mul.wide.s32 	%rd50, %r160, 4;
	add.s64 	%rd11, %rd6, %rd50;
	ld.global.f32 	%f49, [%rd11];
	add.s64 	%rd12, %rd5, %rd50;
	ld.global.f32 	%f50, [%rd12];
	mov.f32 	%f629, 0fFF800000;
	mov.b32 	%r348, 0;
	@%p24 bra 	$L__BB0_92;
	mov.f32 	%f629, 0fFF800000;
	mov.b32 	%r342, 0;
$L__BB0_91:
	.pragma "nounroll";
	add.s32 	%r162, %r342, %r10;
	shl.b32 	%r163, %r162, 2;
	add.s32 	%r164, %r5, %r163;
	st.shared.f32 	[%r164], %f1;
	setp.gt.f32 	%p25, %f1, %f629;
	selp.f32 	%f629, %f1, %f629, %p25;
	st.shared.f32 	[%r164+4], %f1;
	st.shared.f32 	[%r164+8], %f1;
	st.shared.f32 	[%r164+12], %f1;
	st.shared.f32 	[%r164+16], %f1;
	st.shared.f32 	[%r164+20], %f1;
	st.shared.f32 	[%r164+24], %f1;
	st.shared.f32 	[%r164+28], %f1;
	add.s32 	%r342, %r342, 8;
	setp.eq.s32 	%p26, %r342, %r23;
	mov.u32 	%r348, %r23;
	@%p26 bra 	$L__BB0_92;
	bra.uni 	$L__BB0_91;
$L__BB0_92:
	setp.eq.s32 	%p27, %r17, 0;
	@%p27 bra 	$L__BB0_100;
	setp.lt.u32 	%p28, %r18, 3;
	@%p28 bra 	$L__BB0_95;
	add.s32 	%r165, %r348, %r10;
	shl.b32 	%r166, %r165, 2;
	add.s32 	%r167, %r5, %r166;
	st.shared.f32 	[%r167], %f1;
	setp.gt.f32 	%p29, %f1, %f629;
	selp.f32 	%f629, %f1, %f629, %p29;
	st.shared.f32 	[%r167+4], %f1;
	st.shared.f32 	[%r167+8], %f1;
	st.shared.f32 	[%r167+12], %f1;
	add.s32 	%r348, %r348, 4;
$L__BB0_95:
	setp.eq.s32 	%p30, %r19, 0;
	@%p30 bra 	$L__BB0_100;
	setp.eq.s32 	%p31, %r19, 1;
	@%p31 bra 	$L__BB0_98;
	add.s32 	%r168, %r348, %r10;
	shl.b32 	%r169, %r168, 2;
	add.s32 	%r170, %r5, %r169;
	st.shared.f32 	[%r170], %f1;
	setp.gt.f32 	%p32, %f1, %f629;
	selp.f32 	%f629, %f1, %f629, %p32;
	st.shared.f32 	[%r170+4], %f1;
	add.s32 	%r348, %r348, 2;
$L__BB0_98:
	setp.eq.s32 	%p33, %r24, 0;
	@%p33 bra 	$L__BB0_100;
	add.s32 	%r171, %r348, %r10;
	shl.b32 	%r172, %r171, 2;
	add.s32 	%r173, %r5, %r172;
	st.shared.f32 	[%r173], %f1;
	setp.gt.f32 	%p34, %f1, %f629;
	selp.f32 	%f629, %f1, %f629, %p34;
$L__BB0_100:
	setp.lt.u32 	%p35, %r16, 7;
	mov.f32 	%f616, 0f00000000;
	mov.b32 	%r345, 0;
	@%p35 bra 	$L__BB0_103;
	mov.f32 	%f616, 0f00000000;
	mov.b32 	%r343, 0;
$L__BB0_102:
	.pragma "nounroll";
	add.s32 	%r176, %r343, %r10;
	shl.b32 	%r177, %r176, 2;
	add.s32 	%r178, %r5, %r177;
	ld.shared.f32 	%f195, [%r178];
	sub.f32 	%f196, %f195, %f629;
	mul.f32 	%f197, %f196, 0f3FB8AA3B;
	ex2.approx.f32 	%f198, %f197;
	st.shared.f32 	[%r178], %f198;
	add.f32 	%f199, %f616, %f198;
	ld.shared.f32 	%f200, [%r178+4];
	sub.f32 	%f201, %f200, %f629;
	mul.f32 	%f202, %f201, 0f3FB8AA3B;
	ex2.approx.f32 	%f203, %f202;
	st.shared.f32 	[%r178+4], %f203;
	add.f32 	%f204, %f199, %f203;
	ld.shared.f32 	%f205, [%r178+8];
	sub.f32 	%f206, %f205, %f629;
	mul.f32 	%f207, %f206, 0f3FB8AA3B;
	ex2.approx.f32 	%f208, %f207;
	st.shared.f32 	[%r178+8], %f208;
	add.f32 	%f209, %f204, %f208;
	ld.shared.f32 	%f210, [%r178+12];
	sub.f32 	%f211, %f210, %f629;
	mul.f32 	%f212, %f211, 0f3FB8AA3B;
	ex2.approx.f32 	%f213, %f212;
	st.shared.f32 	[%r178+12], %f213;
	add.f32 	%f214, %f209, %f213;
	ld.shared.f32 	%f215, [%r178+16];
	sub.f32 	%f216, %f215, %f629;
	mul.f32 	%f217, %f216, 0f3FB8AA3B;
	ex2.approx.f32 	%f218, %f217;
	st.shared.f32 	[%r178+16], %f218;
	add.f32 	%f219, %f214, %f218;
	ld.shared.f32 	%f220, [%r178+20];
	sub.f32 	%f221, %f220, %f629;
	mul.f32 	%f222, %f221, 0f3FB8AA3B;
	ex2.approx.f32 	%f223, %f222;
	st.shared.f32 	[%r178+20], %f223;
	add.f32 	%f224, %f219, %f223;
	ld.shared.f32 	%f225, [%r178+24];
	sub.f32 	%f226, %f225, %f629;
	mul.f32 	%f227, %f226, 0f3FB8AA3B;
	ex2.approx.f32 	%f228, %f227;
	st.shared.f32 	[%r178+24], %f228;
	add.f32 	%f229, %f224, %f228;
	ld.shared.f32 	%f230, [%r178+28];
	sub.f32 	%f231, %f230, %f629;
	mul.f32 	%f232, %f231, 0f3FB8AA3B;
	ex2.approx.f32 	%f233, %f232;
	st.shared.f32 	[%r178+28], %f233;
	add.f32 	%f616, %f229, %f233;
	add.s32 	%r343, %r343, 8;
	setp.eq.s32 	%p36, %r343, %r23;
	mov.u32 	%r345, %r23;
	@%p36 bra 	$L__BB0_103;
	bra.uni 	$L__BB0_102;
$L__BB0_103:
	@%p27 bra 	$L__BB0_104;
	bra.uni 	$L__BB0_106;
$L__BB0_104:
	max.f32 	%f268, %f49, %f629;
	sub.f32 	%f269, %f49, %f268;
	mul.f32 	%f270, %f269, 0f3FB8AA3B;
	ex2.approx.f32 	%f271, %f270;
	sub.f32 	%f272, %f629, %f268;
	mul.f32 	%f273, %f272, 0f3FB8AA3B;
	ex2.approx.f32 	%f274, %f273;
	mul.f32 	%f275, %f616, %f274;
	fma.rn.f32 	%f276, %f50, %f271, %f275;
	st.global.f32 	[%rd11], %f268;
	st.global.f32 	[%rd12], %f276;
$L__BB0_105:
	add.s32 	%r341, %r341, 1;
	setp.eq.s32 	%p42, %r341, %r112;
	@%p42 bra 	$L__BB0_126;
	bra.uni 	$L__BB0_88;
$L__BB0_106:
	setp.lt.u32 	%p38, %r18, 3;
	@%p38 bra 	$L__BB0_108;
	add.s32 	%r179, %r345, %r10;
	shl.b32 	%r180, %r179, 2;
	add.s32 	%r181, %r5, %r180;
	ld.shared.f32 	%f235, [%r181];
	sub.f32 	%f236, %f235, %f629;
	mul.f32 	%f237, %f236, 0f3FB8AA3B;
	ex2.approx.f32 	%f238, %f237;
	st.shared.f32 	[%r181], %f238;
	add.f32 	%f239, %f616, %f238;
	ld.shared.f32 	%f240, [%r181+4];
	sub.f32 	%f241, %f240, %f629;
	mul.f32 	%f242, %f241, 0f3FB8AA3B;
	ex2.approx.f32 	%f243, %f242;
	st.shared.f32 	[%r181+4], %f243;
	add.f32 	%f244, %f239, %f243;
	ld.shared.f32 	%f245, [%r181+8];
	sub.f32 	%f246, %f245, %f629;
	mul.f32 	%f247, %f246, 0f3FB8AA3B;
	ex2.approx.f32 	%f248, %f247;
	st.shared.f32 	[%r181+8], %f248;
	add.f32 	%f249, %f244, %f248;
	ld.shared.f32 	%f250, [%r181+12];
	sub.f32 	%f251, %f250, %f629;
	mul.f32 	%f252, %f251, 0f3FB8AA3B;
	ex2.approx.f32 	%f253, %f252;
	st.shared.f32 	[%r181+12], %f253;
	add.f32 	%f616, %f249, %f253;
	add.s32 	%r345, %r345, 4;
$L__BB0_108:
	setp.eq.s32 	%p39, %r19, 0;
	@%p39 bra 	$L__BB0_104;
	setp.eq.s32 	%p40, %r19, 1;
	@%p40 bra 	$L__BB0_111;
	add.s32 	%r182, %r345, %r10;
	shl.b32 	%r183, %r182, 2;
	add.s32 	%r184, %r5, %r183;
	ld.shared.f32 	%f255, [%r184];
	sub.f32 	%f256, %f255, %f629;
	mul.f32 	%f257, %f256, 0f3FB8AA3B;
	ex2.approx.f32 	%f258, %f257;
	st.shared.f32 	[%r184], %f258;
	add.f32 	%f259, %f616, %f258;
	ld.shared.f32 	%f260, [%r184+4];
	sub.f32 	%f261, %f260, %f629;
	mul.f32 	%f262, %f261, 0f3FB8AA3B;
	ex2.approx.f32 	%f263, %f262;
	st.shared.f32 	[%r184+4], %f263;
	add.f32 	%f616, %f259, %f263;
	add.s32 	%r345, %r345, 2;
$L__BB0_111:
	setp.eq.s32 	%p41, %r24, 0;
	@%p41 bra 	$L__BB0_104;
	add.s32 	%r185, %r345, %r10;
	shl.b32 	%r186, %r185, 2;
	add.s32 	%r187, %r5, %r186;
	ld.shared.f32 	%f264, [%r187];
	sub.f32 	%f265, %f264, %f629;
	mul.f32 	%f266, %f265, 0f3FB8AA3B;
	ex2.approx.f32 	%f267, %f266;
	st.shared.f32 	[%r187], %f267;
	add.f32 	%f616, %f616, %f267;
	bra.uni 	$L__BB0_104;
$L__BB0_113:
	setp.lt.u32 	%p16, %r112, 4;
	mov.b32 	%r351, 0;
	@%p16 bra 	$L__BB0_118;
	mov.b32 	%r350, 0;
$L__BB0_115:
	@%p3 bra 	$L__BB0_117;
	mad.lo.s32 	%r152, %r350, %r114, %r9;
	mul.wide.s32 	%rd31, %r152, 4;
	add.s64 	%rd32, %rd6, %rd31;
	ld.global.f32 	%f106, [%rd32];
	add.s64 	%rd33, %rd5, %rd31;
	ld.global.f32 	%f107, [%rd33];
	max.f32 	%f108, %f106, 0fFF800000;
	sub.f32 	%f109, %f106, %f108;
	mul.f32 	%f110, %f109, 0f3FB8AA3B;
	ex2.approx.f32 	%f111, %f110;
	mov.f32 	%f112, 0fFF800000;
	sub.f32 	%f113, %f112, %f108;
	mul.f32 	%f114, %f113, 0f3FB8AA3B;
	ex2.approx.f32 	%f115, %f114;
	mul.f32 	%f116, %f115, 0f00000000;
	fma.rn.f32 	%f117, %f107, %f111, %f116;
	st.global.f32 	[%rd32], %f108;
	st.global.f32 	[%rd33], %f117;
	mul.wide.s32 	%rd34, %r114, 4;
	add.s64 	%rd35, %rd32, %rd34;
	ld.global.f32 	%f118, [%rd35];
	add.s64 	%rd36, %rd33, %rd34;
	ld.global.f32 	%f119, [%rd36];
	max.f32 	%f120, %f118, 0fFF800000;
	sub.f32 	%f121, %f118, %f120;
	mul.f32 	%f122, %f121, 0f3FB8AA3B;
	ex2.approx.f32 	%f123, %f122;
	sub.f32 	%f124, %f112, %f120;
	mul.f32 	%f125, %f124, 0f3FB8AA3B;
	ex2.approx.f32 	%f126, %f125;
	mul.f32 	%f127, %f126, 0f00000000;
	fma.rn.f32 	%f128, %f119, %f123, %f127;
	st.global.f32 	[%rd35], %f120;
	st.global.f32 	[%rd36], %f128;
	add.s64 	%rd37, %rd35, %rd34;
	ld.global.f32 	%f129, [%rd37];
	add.s64 	%rd38, %rd36, %rd34;
	ld.global.f32 	%f130, [%rd38];
	max.f32 	%f131, %f129, 0fFF800000;
	sub.f32 	%f132, %f129, %f131;
	mul.f32 	%f133, %f132, 0f3FB8AA3B;
	ex2.approx.f32 	%f134, %f133;
	sub.f32 	%f135, %f112, %f131;
	mul.f32 	%f136, %f135, 0f3FB8AA3B;
	ex2.approx.f32 	%f137, %f136;
	mul.f32 	%f138, %f137, 0f00000000;
	fma.rn.f32 	%f139, %f130, %f134, %f138;
	st.global.f32 	[%rd37], %f131;
	st.global.f32 	[%rd38], %f139;
	add.s64 	%rd39, %rd37, %rd34;
	ld.global.f32 	%f140, [%rd39];
	add.s64 	%rd40, %rd38, %rd34;
	ld.global.f32 	%f141, [%rd40];
	max.f32 	%f142, %f140, 0fFF800000;
	sub.f32 	%f143, %f140, %f142;
	mul.f32 	%f144, %f143, 0f3FB8AA3B;
	ex2.approx.f32 	%f145, %f144;
	sub.f32 	%f146, %f112, %f142;
	mul.f32 	%f147, %f146, 0f3FB8AA3B;
	ex2.approx.f32 	%f148, %f147;
	mul.f32 	%f149, %f148, 0f00000000;
	fma.rn.f32 	%f150, %f141, %f145, %f149;
	st.global.f32 	[%rd39], %f142;
	st.global.f32 	[%rd40], %f150;
$L__BB0_117:
	add.s32 	%r350, %r350, 4;
	and.b32  	%r351, %r112, 2147483644;
	setp.ne.s32 	%p18, %r350, %r351;
	@%p18 bra 	$L__BB0_115;
$L__BB0_118:
	setp.eq.s32 	%p19, %r22, 0;
	@%p19 bra 	$L__BB0_126;
	@%p3 bra 	$L__BB0_121;
	mad.lo.s32 	%r153, %r351, %r114, %r9;
	mul.wide.s32 	%rd41, %r153, 4;
	add.s64 	%rd42, %rd6, %rd41;
	ld.global.f32 	%f151, [%rd42];
	add.s64 	%rd43, %rd5, %rd41;
	ld.global.f32 	%f152, [%rd43];
	max.f32 	%f153, %f151, 0fFF800000;
	sub.f32 	%f154, %f151, %f153;
	mul.f32 	%f155, %f154, 0f3FB8AA3B;
	ex2.approx.f32 	%f156, %f155;
	mov.f32 	%f157, 0fFF800000;
	sub.f32 	%f158, %f157, %f153;
	mul.f32 	%f159, %f158, 0f3FB8AA3B;
	ex2.approx.f32 	%f160, %f159;
	mul.f32 	%f161, %f160, 0f00000000;
	fma.rn.f32 	%f162, %f152, %f156, %f161;
	st.global.f32 	[%rd42], %f153;
	st.global.f32 	[%rd43], %f162;
$L__BB0_121:
	setp.eq.s32 	%p21, %r22, 1;
	@%p21 bra 	$L__BB0_126;
	@%p3 bra 	$L__BB0_124;
	mad.lo.s32 	%r154, %r114, %r351, %r114;
	add.s32 	%r155, %r9, %r154;
	mul.wide.s32 	%rd44, %r155, 4;
	add.s64 	%rd45, %rd6, %rd44;
	ld.global.f32 	%f163, [%rd45];
	add.s64 	%rd46, %rd5, %rd44;
	ld.global.f32 	%f164, [%rd46];
	max.f32 	%f165, %f163, 0fFF800000;
	sub.f32 	%f166, %f163, %f165;
	mul.f32 	%f167, %f166, 0f3FB8AA3B;
	ex2.approx.f32 	%f168, %f167;
	mov.f32 	%f169, 0fFF800000;
	sub.f32 	%f170, %f169, %f165;
	mul.f32 	%f171, %f170, 0f3FB8AA3B;
	ex2.approx.f32 	%f172, %f171;
	mul.f32 	%f173, %f172, 0f00000000;
	fma.rn.f32 	%f174, %f164, %f168, %f173;
	st.global.f32 	[%rd45], %f165;
	st.global.f32 	[%rd46], %f174;
$L__BB0_124:
	@%p1 bra 	$L__BB0_126;
	add.s32 	%r156, %r351, 2;
	mad.lo.s32 	%r157, %r156, %r114, %r9;
	mul.wide.s32 	%rd47, %r157, 4;
	add.s64 	%rd48, %rd6, %rd47;
	ld.global.f32 	%f175, [%rd48];
	add.s64 	%rd49, %rd5, %rd47;
	ld.global.f32 	%f176, [%rd49];
	max.f32 	%f177, %f175, 0fFF800000;
	sub.f32 	%f178, %f175, %f177;
	mul.f32 	%f179, %f178, 0f3FB8AA3B;
	ex2.approx.f32 	%f180, %f179;
	mov.f32 	%f181, 0fFF800000;
	sub.f32 	%f182, %f181, %f177;
	mul.f32 	%f183, %f182, 0f3FB8AA3B;
	ex2.approx.f32 	%f184, %f183;
	mul.f32 	%f185, %f184, 0f00000000;
	fma.rn.f32 	%f186, %f176, %f180, %f185;
	st.global.f32 	[%rd48], %f177;
	st.global.f32 	[%rd49], %f186;
$L__BB0_126:
	ld.param.u32 	%r309, [_Z20flash_attn_v1_kernelPKfS0_S0_iiiiiifPfS1_S1__param_5];
	bar.sync 	0;
	add.s32 	%r310, %r310, 1;
	setp.ne.s32 	%p90, %r310, %r309;
	@%p90 bra 	$L__BB0_2;
$L__BB0_127:
	ret;

}


// ===== COMPILED SASS (sm_100) =====

	.target	sm_100

	.elftype	@"ET_EXEC"


//--------------------- .note.nv.tkinfo           --------------------------
	.section	.note.nv.tkinfo,"",@"SHT_NOTE"
	.sectionflags	@"SHF_NOTE_NV_TKINFO"
	.tkinfo
        /*0018*/ 	.word	0x00000002
        /*0030*/ 	.string	""
        /*0030*/ 	.string	"ptxas"
        /*0030*/ 	.string	"Cuda compilation tools, release 13.0, V13.0.88"
        /*0030*/ 	.string	"Build cuda_13.0.r13.0/compiler.36424714_0"
        /*0030*/ 	.string	"-arch sm_100 -m 64 "



//--------------------- .note.nv.cuinfo           --------------------------
	.section	.note.nv.cuinfo,"",@"SHT_NOTE"
	.sectionflags	@"SHF_NOTE_NV_CUINFO"
        /*0018*/ 	.short	0x0002
        /*001a*/ 	.short	0x0064
        /*001c*/ 	.short	0x0082
	.zero		2


//--------------------- .nv.info                  --------------------------
	.section	.nv.info,"",@"SHT_CUDA_INFO"
	.align	4


	//----- nvinfo : EIATTR_REGCOUNT
	.align		4
        /*0000*/ 	.byte	0x04, 0x2f
        /*0002*/ 	.short	(.L_1 - .L_0)
	.align		4
.L_0:
        /*0004*/ 	.word	index@(_Z20flash_attn_v1_kernelPKfS0_S0_iiiiiifPfS1_S1_)
        /*0008*/ 	.word	0x00000020


	//----- nvinfo : EIATTR_FRAME_SIZE
	.align		4
.L_1:
        /*000c*/ 	.byte	0x04, 0x11
        /*000e*/ 	.short	(.L_3 - .L_2)
	.align		4
.L_2:
        /*0010*/ 	.word	index@($__internal_0_$__cuda_sm20_rcp_rn_f32_slowpath)
        /*0014*/ 	.word	0x00000000


	//----- nvinfo : EIATTR_FRAME_SIZE
	.align		4
.L_3:
        /*0018*/ 	.byte	0x04, 0x11
        /*001a*/ 	.short	(.L_5 - .L_4)
	.align		4
.L_4:
        /*001c*/ 	.word	index@(_Z20flash_attn_v1_kernelPKfS0_S0_iiiiiifPfS1_S1_)
        /*0020*/ 	.word	0x00000000


	//----- nvinfo : EIATTR_MIN_STACK_SIZE
	.align		4
.L_5:
        /*0024*/ 	.byte	0x04, 0x12
        /*0026*/ 	.short	(.L_7 - .L_6)
	.align		4
.L_6:
        /*0028*/ 	.word	index@(_Z20flash_attn_v1_kernelPKfS0_S0_iiiiiifPfS1_S1_)
        /*002c*/ 	.word	0x00000000
.L_7:


//--------------------- .nv.compat                --------------------------
	.section	.nv.compat,"",@"SHT_CUDA_COMPAT_INFO"
	.align	4
        /*0000*/ 	.byte	0x02, 0x09, 0x00, 0x00, 0x02, 0x02, 0x01, 0x00, 0x02, 0x05, 0x05, 0x00, 0x03, 0x07, 0x01, 0x01
        /*0010*/ 	.byte	0x02, 0x03, 0x00, 0x00, 0x02, 0x06, 0x01, 0x00, 0x04, 0x0b, 0x08, 0x00, 0x01, 0x00, 0x00, 0x00
        /*0020*/ 	.byte	0x00, 0x00, 0x00, 0x00


//--------------------- .nv.info._Z20flash_attn_v1_kernelPKfS0_S0_iiiiiifPfS1_S1_ --------------------------
	.section	.nv.info._Z20flash_attn_v1_kernelPKfS0_S0_iiiiiifPfS1_S1_,"",@"SHT_CUDA_INFO"
	.sectionflags	@""
	.align	4


	//----- nvinfo : EIATTR_CUDA_API_VERSION
	.align		4
        /*0000*/ 	.byte	0x04, 0x37
        /*0002*/ 	.short	(.L_9 - .L_8)
.L_8:
        /*0004*/ 	.word	0x00000082


	//----- nvinfo : EIATTR_KPARAM_INFO
	.align		4
.L_9:
        /*0008*/ 	.byte	0x04, 0x17
        /*000a*/ 	.short	(.L_11 - .L_10)
.L_10:
        /*000c*/ 	.word	0x00000000
        /*0010*/ 	.short	0x000c
        /*0012*/ 	.short	0x0048
        /*0014*/ 	.byte	0x00, 0xf5, 0x21, 0x00


	//----- nvinfo : EIATTR_KPARAM_INFO
	.align		4
.L_11:
        /*0018*/ 	.byte	0x04, 0x17
        /*001a*/ 	.short	(.L_13 - .L_12)
.L_12:
        /*001c*/ 	.word	0x00000000
        /*0020*/ 	.short	0x000b
        /*0022*/ 	.short	0x0040
        /*0024*/ 	.byte	0x00, 0xf5, 0x21, 0x00


	//----- nvinfo : EIATTR_KPARAM_INFO
	.align		4
.L_13:
        /*0028*/ 	.byte	0x04, 0x17
        /*002a*/ 	.short	(.L_15 - .L_14)
.L_14:
        /*002c*/ 	.word	0x00000000
        /*0030*/ 	.short	0x000a
        /*0032*/ 	.short	0x0038
        /*0034*/ 	.byte	0x00, 0xf5, 0x21, 0x00


	//----- nvinfo : EIATTR_KPARAM_INFO
	.align		4
.L_15:
        /*0038*/ 	.byte	0x04, 0x17
        /*003a*/ 	.short	(.L_17 - .L_16)
.L_16:
        /*003c*/ 	.word	0x00000000
        /*0040*/ 	.short	0x0009
        /*0042*/ 	.short	0x0030
        /*0044*/ 	.byte	0x00, 0xf0, 0x11, 0x00


	//----- nvinfo : EIATTR_KPARAM_INFO
	.align		4
.L_17:
        /*0048*/ 	.byte	0x04, 0x17
        /*004a*/ 	.short	(.L_19 - .L_18)
.L_18:
        /*004c*/ 	.word	0x00000000
        /*0050*/ 	.short	0x0008
        /*0052*/ 	.short	0x002c
        /*0054*/ 	.byte	0x00, 0xf0, 0x11, 0x00


	//----- nvinfo : EIATTR_KPARAM_INFO
	.align		4
.L_19:
        /*0058*/ 	.byte	0x04, 0x17
        /*005a*/ 	.short	(.L_21 - .L_20)
.L_20:
        /*005c*/ 	.word	0x00000000
        /*0060*/ 	.short	0x0007
        /*0062*/ 	.short	0x0028
        /*0064*/ 	.byte	0x00, 0xf0, 0x11, 0x00


	//----- nvinfo : EIATTR_KPARAM_INFO
	.align		4
.L_21:
        /*0068*/ 	.byte	0x04, 0x17
        /*006a*/ 	.short	(.L_23 - .L_22)
.L_22:
        /*006c*/ 	.word	0x00000000
        /*0070*/ 	.short	0x0006
        /*0072*/ 	.short	0x0024
        /*0074*/ 	.byte	0x00, 0xf0, 0x11, 0x00


	//----- nvinfo : EIATTR_KPARAM_INFO
	.align		4
.L_23:
        /*0078*/ 	.byte	0x04, 0x17
        /*007a*/ 	.short	(.L_25 - .L_24)
.L_24:
        /*007c*/ 	.word	0x00000000
        /*0080*/ 	.short	0x0005
        /*0082*/ 	.short	0x0020
        /*0084*/ 	.byte	0x00, 0xf0, 0x11, 0x00


	//----- nvinfo : EIATTR_KPARAM_INFO
	.align		4
.L_25:
        /*0088*/ 	.byte	0x04, 0x17
        /*008a*/ 	.short	(.L_27 - .L_26)
.L_26:
        /*008c*/ 	.word	0x00000000
        /*0090*/ 	.short	0x0004
        /*0092*/ 	.short	0x001c
        /*0094*/ 	.byte	0x00, 0xf0, 0x11, 0x00


	//----- nvinfo : EIATTR_KPARAM_INFO
	.align		4
.L_27:
        /*0098*/ 	.byte	0x04, 0x17
        /*009a*/ 	.short	(.L_29 - .L_28)
.L_28:
        /*009c*/ 	.word	0x00000000
        /*00a0*/ 	.short	0x0003
        /*00a2*/ 	.short	0x0018
        /*00a4*/ 	.byte	0x00, 0xf0, 0x11, 0x00


	//----- nvinfo : EIATTR_KPARAM_INFO
	.align		4
.L_29:
        /*00a8*/ 	.byte	0x04, 0x17
        /*00aa*/ 	.short	(.L_31 - .L_30)
.L_30:
        /*00ac*/ 	.word	0x00000000
        /*00b0*/ 	.short	0x0002
        /*00b2*/ 	.short	0x0010
        /*00b4*/ 	.byte	0x00, 0xf5, 0x21, 0x00


	//----- nvinfo : EIATTR_KPARAM_INFO
	.align		4
.L_31:
        /*00b8*/ 	.byte	0x04, 0x17
        /*00ba*/ 	.short	(.L_33 - .L_32)
.L_32:
        /*00bc*/ 	.word	0x00000000
        /*00c0*/ 	.short	0x0001
        /*00c2*/ 	.short	0x0008
        /*00c4*/ 	.byte	0x00, 0xf5, 0x21, 0x00


	//----- nvinfo : EIATTR_KPARAM_INFO
	.align		4
.L_33:
        /*00c8*/ 	.byte	0x04, 0x17
        /*00ca*/ 	.short	(.L_35 - .L_34)
.L_34:
        /*00cc*/ 	.word	0x00000000
        /*00d0*/ 	.short	0x0000
        /*00d2*/ 	.short	0x0000
        /*00d4*/ 	.byte	0x00, 0xf5, 0x21, 0x00


	//----- nvinfo : EIATTR_SPARSE_MMA_MASK
	.align		4
.L_35:
        /*00d8*/ 	.byte	0x03, 0x50
        /*00da*/ 	.short	0x0000


	//----- nvinfo : EIATTR_MAXREG_COUNT
	.align		4
        /*00dc*/ 	.byte	0x03, 0x1b
        /*00de*/ 	.short	0x00ff


	//----- nvinfo : EIATTR_NUM_BARRIERS
	.align		4
        /*00e0*/ 	.byte	0x02, 0x4c
        /*00e2*/ 	.byte	0x01
	.zero		1


	//----- nvinfo : EIATTR_MERCURY_ISA_VERSION
	.align		4
        /*00e4*/ 	.byte	0x03, 0x5f
        /*00e6*/ 	.short	0x0101


	//----- nvinfo : EIATTR_VRC_CTA_INIT_COUNT
	.align		4
        /*00e8*/ 	.byte	0x02, 0x4a
	.zero		1
	.zero		1


	//----- nvinfo : EIATTR_EXIT_INSTR_OFFSETS
	.align		4
        /*00ec*/ 	.byte	0x04, 0x1c
        /*00ee*/ 	.short	(.L_37 - .L_36)


	//   ....[0]....
.L_36:
        /*00f0*/ 	.word	0x00000030


	//   ....[1]....
        /*00f4*/ 	.word	0x00005680


	//----- nvinfo : EIATTR_CRS_STACK_SIZE
	.align		4
.L_37:
        /*00f8*/ 	.byte	0x04, 0x1e
        /*00fa*/ 	.short	(.L_39 - .L_38)
.L_38:
        /*00fc*/ 	.word	0x00000000


	//----- nvinfo : EIATTR_CBANK_PARAM_SIZE
	.align		4
.L_39:
        /*0100*/ 	.byte	0x03, 0x19
        /*0102*/ 	.short	0x0050


	//----- nvinfo : EIATTR_PARAM_CBANK
	.align		4
        /*0104*/ 	.byte	0x04, 0x0a
        /*0106*/ 	.short	(.L_41 - .L_40)
	.align		4
.L_40:
        /*0108*/ 	.word	index@(.nv.constant0._Z20flash_attn_v1_kernelPKfS0_S0_iiiiiifPfS1_S1_)
        /*010c*/ 	.short	0x0380
        /*010e*/ 	.short	0x0050


	//----- nvinfo : EIATTR_SW_WAR
	.align		4
.L_41:
        /*0110*/ 	.byte	0x04, 0x36
        /*0112*/ 	.short	(.L_43 - .L_42)
.L_42:
        /*0114*/ 	.word	0x00000008
.L_43:


//--------------------- .nv.callgraph             --------------------------
	.section	.nv.callgraph,"",@"SHT_CUDA_CALLGRAPH"
	.align	4
	.sectionentsize	8
	.align		4
        /*0000*/ 	.word	0x00000000
	.align		4
        /*0004*/ 	.word	0xffffffff
	.align		4
        /*0008*/ 	.word	0x00000000
	.align		4
        /*000c*/ 	.word	0xfffffffe
	.align		4
        /*0010*/ 	.word	0x00000000
	.align		4
        /*0014*/ 	.word	0xfffffffd
	.align		4
        /*0018*/ 	.word	0x00000000
	.align		4
        /*001c*/ 	.word	0xfffffffc


//--------------------- .text._Z20flash_attn_v1_kernelPKfS0_S0_iiiiiifPfS1_S1_ --------------------------
	.section	.text._Z20flash_attn_v1_kernelPKfS0_S0_iiiiiifPfS1_S1_,"ax",@progbits
	.align	128
        .global         _Z20flash_attn_v1_kernelPKfS0_S0_iiiiiifPfS1_S1_
        .type           _Z20flash_attn_v1_kernelPKfS0_S0_iiiiiifPfS1_S1_,@function
        .size           _Z20flash_attn_v1_kernelPKfS0_S0_iiiiiifPfS1_S1_,(.L_x_70 - _Z20flash_attn_v1_kernelPKfS0_S0_iiiiiifPfS1_S1_)
        .other          _Z20flash_attn_v1_kernelPKfS0_S0_iiiiiifPfS1_S1_,@"STO_CUDA_ENTRY STV_DEFAULT"
_Z20flash_attn_v1_kernelPKfS0_S0_iiiiiifPfS1_S1_:
.text._Z20flash_attn_v1_kernelPKfS0_S0_iiiiiifPfS1_S1_:
[----:B------:R-:W-:Y:S08]  /*0000*/  LDC R1, c[0x0][0x37c] ;  /* 0x0000df00ff017b82 */ /* 0x000ff00000000800 */
[----:B------:R-:W0:Y:S02]  /*0010*/  LDC R0, c[0x0][0x3a0] ;  /* 0x0000e800ff007b82 */ /* 0x000e240000000800 */
[----:B0-----:R-:W-:-:S13]  /*0020*/  ISETP.GE.AND P0, PT, R0, 0x1, PT ;  /* 0x000000010000780c */ /* 0x001fda0003f06270 */
[----:B------:R-:W-:Y:S05]  /*0030*/  @!P0 EXIT ;  /* 0x000000000000894d */ /* 0x000fea0003800000 */
[----:B------:R-:W0:Y:S01]  /*0040*/  S2R R3, SR_TID.X ;  /* 0x0000000000037919 */ /* 0x000e220000002100 */
[----:B------:R-:W1:Y:S01]  /*0050*/  S2UR UR7, SR_CgaCtaId ;  /* 0x00000000000779c3 */ /* 0x000e620000008800 */
[----:B------:R-:W2:Y:S01]  /*0060*/  LDCU UR30, c[0x0][0x39c] ;  /* 0x00007380ff1e77ac */ /* 0x000ea20008000800 */
[----:B------:R-:W3:Y:S06]  /*0070*/  LDCU.64 UR14, c[0x0][0x3a8] ;  /* 0x00007500ff0e77ac */ /* 0x000eec0008000a00 */
[----:B------:R-:W4:Y:S01]  /*0080*/  S2UR UR4, SR_CTAID.Y ;  /* 0x00000000000479c3 */ /* 0x000f220000002600 */
[----:B------:R-:W4:Y:S01]  /*0090*/  LDCU UR18, c[0x0][0x398] ;  /* 0x00007300ff1277ac */ /* 0x000f220008000800 */
[----:B------:R-:W5:Y:S06]  /*00a0*/  LDCU UR5, c[0x0][0x374] ;  /* 0x00006e80ff0577ac */ /* 0x000f6c0008000800 */
[----:B------:R-:W5:Y:S01]  /*00b0*/  S2UR UR8, SR_CTAID.X ;  /* 0x00000000000879c3 */ /* 0x000f620000002500 */
[----:B------:R-:W-:Y:S01]  /*00c0*/  UMOV UR6, 0x400 ;  /* 0x0000040000067882 */ /* 0x000fe20000000000 */
[----:B------:R-:W5:Y:S01]  /*00d0*/  LDCU.64 UR16, c[0x0][0x358] ;  /* 0x00006b00ff1077ac */ /* 0x000f620008000a00 */
[----:B--2---:R-:W-:Y:S01]  /*00e0*/  MOV R9, UR30 ;  /* 0x0000001e00097c02 */ /* 0x004fe20008000f00 */
[----:B------:R-:W-:-:S04]  /*00f0*/  ULOP3.LUT UR26, UR30, 0x7, URZ, 0xc0, !UPT ;  /* 0x000000071e1a7892 */ /* 0x000fc8000f8ec0ff */
[----:B------:R-:W2:Y:S01]  /*0100*/  LDC R12, c[0x0][0x3a4] ;  /* 0x0000e900ff0c7b82 */ /* 0x000ea20000000800 */
[----:B---3--:R-:W-:Y:S02]  /*0110*/  UIMAD UR19, UR30, UR15, URZ ;  /* 0x0000000f1e1372a4 */ /* 0x008fe4000f8e02ff */
[----:B-1----:R-:W-:Y:S02]  /*0120*/  ULEA UR6, UR7, UR6, 0x18 ;  /* 0x0000000607067291 */ /* 0x002fe4000f8ec0ff */
[----:B------:R-:W-:Y:S01]  /*0130*/  UIMAD UR13, UR14, UR30, URZ ;  /* 0x0000001e0e0d72a4 */ /* 0x000fe2000f8e02ff */
[C---:B0-----:R-:W-:Y:S01]  /*0140*/  ISETP.GE.AND P3, PT, R3.reuse, UR15, PT ;  /* 0x0000000f03007c0c */ /* 0x041fe2000bf66270 */
[----:B----4-:R-:W-:Y:S01]  /*0150*/  UIMAD UR4, UR4, UR18, URZ ;  /* 0x00000012040472a4 */ /* 0x010fe2000f8e02ff */
[----:B------:R-:W-:Y:S01]  /*0160*/  IMAD R8, R3, UR30, RZ ;  /* 0x0000001e03087c24 */ /* 0x000fe2000f8e02ff */
[----:B------:R-:W-:Y:S02]  /*0170*/  ULEA UR12, UR19, UR6, 0x2 ;  /* 0x00000006130c7291 */ /* 0x000fe4000f8e10ff */
[----:B------:R-:W-:-:S02]  /*0180*/  UIADD3 UR27, UPT, UPT, UR30, -0x1, URZ ;  /* 0xffffffff1e1b7890 */ /* 0x000fc4000fffe0ff */
[----:B------:R-:W-:Y:S02]  /*0190*/  ULEA UR28, UR13, UR12, 0x2 ;  /* 0x0000000c0d1c7291 */ /* 0x000fe4000f8e10ff */
[----:B-----5:R-:W-:Y:S02]  /*01a0*/  UIMAD UR5, UR5, UR8, URZ ;  /* 0x00000008050572a4 */ /* 0x020fe4000f8e02ff */
[----:B------:R-:W-:Y:S02]  /*01b0*/  ULOP3.LUT UR25, UR30, 0x3, URZ, 0xc0, !UPT ;  /* 0x000000031e197892 */ /* 0x000fe4000f8ec0ff */
[----:B------:R-:W-:Y:S02]  /*01c0*/  UIMAD UR4, UR5, UR18, UR4 ;  /* 0x00000012050472a4 */ /* 0x000fe4000f8e0204 */
[----:B------:R-:W-:Y:S01]  /*01d0*/  ULOP3.LUT UR24, UR30, 0xf, URZ, 0xc0, !UPT ;  /* 0x0000000f1e187892 */ /* 0x000fe2000f8ec0ff */
[----:B--2---:R-:W-:Y:S01]  /*01e0*/  LOP3.LUT R12, R12, 0x3, RZ, 0xc0, !PT ;  /* 0x000000030c0c7812 */ /* 0x004fe200078ec0ff */
[----:B------:R-:W-:-:S02]  /*01f0*/  UIADD3 UR23, UPT, UPT, UR14, -0x1, URZ ;  /* 0xffffffff0e177890 */ /* 0x000fc4000fffe0ff */
[----:B------:R-:W-:Y:S01]  /*0200*/  IMAD R9, R9, UR4, R8 ;  /* 0x0000000409097c24 */ /* 0x000fe2000f8e0208 */
[----:B------:R-:W-:Y:S01]  /*0210*/  IADD3 R10, PT, PT, R3, UR4, RZ ;  /* 0x00000004030a7c10 */ /* 0x000fe2000fffe0ff */
[----:B------:R-:W-:Y:S01]  /*0220*/  ULOP3.LUT UR22, UR14, 0x7, URZ, 0xc0, !UPT ;  /* 0x000000070e167892 */ /* 0x000fe2000f8ec0ff */
[----:B------:R-:W-:Y:S01]  /*0230*/  ISETP.EQ.OR P0, PT, R12, 0x2, P3 ;  /* 0x000000020c00780c */ /* 0x000fe20001f02670 */
[----:B------:R-:W-:Y:S02]  /*0240*/  ULOP3.LUT UR21, UR14, 0x3, URZ, 0xc0, !UPT ;  /* 0x000000030e157892 */ /* 0x000fe4000f8ec0ff */
[----:B------:R-:W-:Y:S01]  /*0250*/  ULOP3.LUT UR10, UR30, 0x7ffffff8, URZ, 0xc0, !UPT ;  /* 0x7ffffff81e0a7892 */ /* 0x000fe2000f8ec0ff */
[----:B------:R-:W-:Y:S01]  /*0260*/  P2R R0, PR, RZ, 0x1 ;  /* 0x00000001ff007803 */ /* 0x000fe20000000000 */
[----:B------:R-:W-:Y:S02]  /*0270*/  ULOP3.LUT UR20, UR30, 0x1, URZ, 0xc0, !UPT ;  /* 0x000000011e147892 */ /* 0x000fe4000f8ec0ff */
[----:B------:R-:W-:-:S02]  /*0280*/  ULOP3.LUT UR8, UR14, 0x7ffffff8, URZ, 0xc0, !UPT ;  /* 0x7ffffff80e087892 */ /* 0x000fc4000f8ec0ff */
[----:B------:R-:W-:Y:S02]  /*0290*/  ULOP3.LUT UR9, UR14, 0x1, URZ, 0xc0, !UPT ;  /* 0x000000010e097892 */ /* 0x000fe4000f8ec0ff */
[----:B------:R-:W-:Y:S02]  /*02a0*/  ULOP3.LUT UR11, UR30, 0x7ffffff0, URZ, 0xc0, !UPT ;  /* 0x7ffffff01e0b7892 */ /* 0x000fe4000f8ec0ff */
[----:B------:R-:W-:Y:S02]  /*02b0*/  UIADD3 UR29, UPT, UPT, UR26, -0x1, URZ ;  /* 0xffffffff1a1d7890 */ /* 0x000fe4000fffe0ff */
[----:B------:R-:W-:Y:S01]  /*02c0*/  ULEA UR13, UR13, UR28, 0x2 ;  /* 0x0000001c0d0d7291 */ /* 0x000fe2000f8e10ff */
[----:B------:R-:W-:-:S11]  /*02d0*/  UMOV UR4, URZ ;  /* 0x000000ff00047c82 */ /* 0x000fd60008000000 */
.L_x_64:
[----:B0-----:R-:W0:Y:S02]  /*02e0*/  LDCU UR7, c[0x0][0x39c] ;  /* 0x00007380ff0777ac */ /* 0x001e240008000800 */
[----:B0-----:R-:W-:-:S09]  /*02f0*/  UISETP.GE.AND UP0, UPT, UR7, 0x1, UPT ;  /* 0x000000010700788c */ /* 0x001fd2000bf06270 */
[----:B-1234-:R-:W-:Y:S05]  /*0300*/  BRA.U !UP0, `(.L_x_0) ;  /* 0x00000009080c7547 */ /* 0x01efea000b800000 */
[----:B------:R-:W0:Y:S01]  /*0310*/  LDC R0, c[0x0][0x39c] ;  /* 0x0000e700ff007b82 */ /* 0x000e220000000800 */
[----:B------:R-:W0:Y:S01]  /*0320*/  LDCU UR5, c[0x0][0x3a8] ;  /* 0x00007500ff0577ac */ /* 0x000e220008000800 */
[----:B------:R-:W-:Y:S01]  /*0330*/  UISETP.GE.U32.AND UP1, UPT, UR27, 0x7, UPT ;  /* 0x000000071b00788c */ /* 0x000fe2000bf26070 */
[----:B0-----:R-:W-:Y:S01]  /*0340*/  IMAD R0, R0, UR5, RZ ;  /* 0x0000000500007c24 */ /* 0x001fe2000f8e02ff */
[----:B------:R-:W-:-:S03]  /*0350*/  UMOV UR5, URZ ;  /* 0x000000ff00057c82 */ /* 0x000fc60008000000 */
[----:B------:R-:W-:-:S04]  /*0360*/  IMAD R0, R0, UR4, R9 ;  /* 0x0000000400007c24 */ /* 0x000fc8000f8e0209 */
[----:B------:R-:W-:Y:S05]  /*0370*/  BRA.U !UP1, `(.L_x_1) ;  /* 0x0000000109e87547 */ /* 0x000fea000b800000 */
[----:B------:R-:W0:Y:S01]  /*0380*/  LDC.64 R4, c[0x0][0x3a8] ;  /* 0x0000ea00ff047b82 */ /* 0x000e220000000a00 */
[----:B------:R-:W-:Y:S01]  /*0390*/  UMOV UR5, 0x400 ;  /* 0x0000040000057882 */ /* 0x000fe20000000000 */
[----:B------:R-:W-:-:S06]  /*03a0*/  ULOP3.LUT UR10, UR7, 0x7ffffff8, URZ, 0xc0, !UPT ;  /* 0x7ffffff8070a7892 */ /* 0x000fcc000f8ec0ff */
[----:B------:R-:W1:Y:S01]  /*03b0*/  S2UR UR6, SR_CgaCtaId ;  /* 0x00000000000679c3 */ /* 0x000e620000008800 */
[----:B0-----:R-:W-:-:S04]  /*03c0*/  IADD3 R5, PT, PT, R3, R5, RZ ;  /* 0x0000000503057210 */ /* 0x001fc80007ffe0ff */
[----:B------:R-:W-:Y:S01]  /*03d0*/  SHF.L.U32 R5, R5, 0x2, RZ ;  /* 0x0000000205057819 */ /* 0x000fe200000006ff */
[----:B-1----:R-:W-:-:S03]  /*03e0*/  ULEA UR5, UR6, UR5, 0x18 ;  /* 0x0000000506057291 */ /* 0x002fc6000f8ec0ff */
[----:B------:R-:W-:-:S03]  /*03f0*/  LEA R2, R4, R5, 0x2 ;  /* 0x0000000504027211 */ /* 0x000fc600078e10ff */
[----:B------:R-:W-:Y:S01]  /*0400*/  MOV R13, UR5 ;  /* 0x00000005000d7c02 */ /* 0x000fe20008000f00 */
[----:B------:R-:W-:-:S04]  /*0410*/  UIADD3 UR5, UPT, UPT, -UR10, URZ, URZ ;  /* 0x000000ff0a057290 */ /* 0x000fc8000fffe1ff */
[--C-:B------:R-:W-:Y:S02]  /*0420*/  IMAD R5, R5, UR7, R13.reuse ;  /* 0x0000000705057c24 */ /* 0x100fe4000f8e020d */
[----:B------:R-:W-:Y:S01]  /*0430*/  IMAD R13, R2, UR7, R13 ;  /* 0x00000007020d7c24 */ /* 0x000fe2000f8e020d */
[----:B------:R-:W-:Y:S02]  /*0440*/  MOV R2, R0 ;  /* 0x0000000000027202 */ /* 0x000fe40000000f00 */
[----:B------:R-:W-:Y:S02]  /*0450*/  IADD3 R11, PT, PT, R5, 0x10, RZ ;  /* 0x00000010050b7810 */ /* 0x000fe40007ffe0ff */
[----:B------:R-:W-:-:S07]  /*0460*/  IADD3 R13, PT, PT, R13, 0x10, RZ ;  /* 0x000000100d0d7810 */ /* 0x000fce0007ffe0ff */
.L_x_2:
[----:B------:R-:W0:Y:S08]  /*0470*/  LDC.64 R4, c[0x0][0x388] ;  /* 0x0000e200ff047b82 */ /* 0x000e300000000a00 */
[----:B------:R-:W1:Y:S01]  /*0480*/  LDC.64 R6, c[0x0][0x390] ;  /* 0x0000e400ff067b82 */ /* 0x000e620000000a00 */
[----:B0-----:R-:W-:-:S05]  /*0490*/  IMAD.WIDE R4, R2, 0x4, R4 ;  /* 0x0000000402047825 */ /* 0x001fca00078e0204 */
[----:B------:R-:W2:Y:S01]  /*04a0*/  LDG.E R14, desc[UR16][R4.64] ;  /* 0x00000010040e7981 */ /* 0x000ea2000c1e1900 */
[----:B-1----:R-:W-:-:S03]  /*04b0*/  IMAD.WIDE R6, R2, 0x4, R6 ;  /* 0x0000000402067825 */ /* 0x002fc600078e0206 */
[----:B------:R-:W3:Y:S04]  /*04c0*/  LDG.E R18, desc[UR16][R4.64+0x4] ;  /* 0x0000041004127981 */ /* 0x000ee8000c1e1900 */
[----:B------:R-:W4:Y:S04]  /*04d0*/  LDG.E R16, desc[UR16][R6.64] ;  /* 0x0000001006107981 */ /* 0x000f28000c1e1900 */
[----:B------:R-:W5:Y:S04]  /*04e0*/  LDG.E R20, desc[UR16][R6.64+0x4] ;  /* 0x0000041006147981 */ /* 0x000f68000c1e1900 */
        /* <DEDUP_REMOVED lines=11> */
[----:B------:R-:W5:Y:S01]  /*05a0*/  LDG.E R29, desc[UR16][R6.64+0x1c] ;  /* 0x00001c10061d7981 */ /* 0x000f62000c1e1900 */
[----:B------:R-:W-:-:S04]  /*05b0*/  UIADD3 UR5, UPT, UPT, UR5, 0x8, URZ ;  /* 0x0000000805057890 */ /* 0x000fc8000fffe0ff */
[----:B------:R-:W-:Y:S01]  /*05c0*/  UISETP.NE.AND UP1, UPT, UR5, URZ, UPT ;  /* 0x000000ff0500728c */ /* 0x000fe2000bf25270 */
[----:B------:R-:W-:Y:S01]  /*05d0*/  IADD3 R2, PT, PT, R2, 0x8, RZ ;  /* 0x0000000802027810 */ /* 0x000fe20007ffe0ff */
[----:B--2---:R-:W-:Y:S04]  /*05e0*/  STS [R11+-0x10], R14 ;  /* 0xfffff00e0b007388 */ /* 0x004fe80000000800 */
[----:B----4-:R-:W-:Y:S04]  /*05f0*/  STS [R13+-0x10], R16 ;  /* 0xfffff0100d007388 */ /* 0x010fe80000000800 */
[----:B---3--:R-:W-:Y:S04]  /*0600*/  STS [R11+-0xc], R18 ;  /* 0xfffff4120b007388 */ /* 0x008fe80000000800 */
[----:B-----5:R-:W-:Y:S04]  /*0610*/  STS [R13+-0xc], R20 ;  /* 0xfffff4140d007388 */ /* 0x020fe80000000800 */
[----:B------:R-:W-:Y:S04]  /*0620*/  STS [R11+-0x8], R22 ;  /* 0xfffff8160b007388 */ /* 0x000fe80000000800 */
[----:B------:R-:W-:Y:S04]  /*0630*/  STS [R13+-0x8], R24 ;  /* 0xfffff8180d007388 */ /* 0x000fe80000000800 */
[----:B------:R-:W-:Y:S04]  /*0640*/  STS [R11+-0x4], R26 ;  /* 0xfffffc1a0b007388 */ /* 0x000fe80000000800 */
[----:B------:R-:W-:Y:S04]  /*0650*/  STS [R13+-0x4], R28 ;  /* 0xfffffc1c0d007388 */ /* 0x000fe80000000800 */
[----:B------:R-:W-:Y:S04]  /*0660*/  STS [R11], R15 ;  /* 0x0000000f0b007388 */ /* 0x000fe80000000800 */
[----:B------:R-:W-:Y:S04]  /*0670*/  STS [R13], R17 ;  /* 0x000000110d007388 */ /* 0x000fe80000000800 */
[----:B------:R-:W-:Y:S04]  /*0680*/  STS [R11+0x4], R19 ;  /* 0x000004130b007388 */ /* 0x000fe80000000800 */
[----:B------:R-:W-:Y:S04]  /*0690*/  STS [R13+0x4], R21 ;  /* 0x000004150d007388 */ /* 0x000fe80000000800 */
[----:B------:R-:W-:Y:S04]  /*06a0*/  STS [R11+0x8], R23 ;  /* 0x000008170b007388 */ /* 0x000fe80000000800 */
[----:B------:R-:W-:Y:S04]  /*06b0*/  STS [R13+0x8], R25 ;  /* 0x000008190d007388 */ /* 0x000fe80000000800 */
[----:B------:R0:W-:Y:S04]  /*06c0*/  STS [R11+0xc], R27 ;  /* 0x00000c1b0b007388 */ /* 0x0001e80000000800 */
[----:B------:R1:W-:Y:S01]  /*06d0*/  STS [R13+0xc], R29 ;  /* 0x00000c1d0d007388 */ /* 0x0003e20000000800 */
[----:B0-----:R-:W-:-:S02]  /*06e0*/  IADD3 R11, PT, PT, R11, 0x20, RZ ;  /* 0x000000200b0b7810 */ /* 0x001fc40007ffe0ff */
[----:B-1----:R-:W-:Y:S01]  /*06f0*/  IADD3 R13, PT, PT, R13, 0x20, RZ ;  /* 0x000000200d0d7810 */ /* 0x002fe20007ffe0ff */
[----:B------:R-:W-:Y:S06]  /*0700*/  BRA.U UP1, `(.L_x_2) ;  /* 0xfffffffd01587547 */ /* 0x000fec000b83ffff */
[----:B------:R-:W-:-:S05]  /*0710*/  UMOV UR5, UR10 ;  /* 0x0000000a00057c82 */ /* 0x000fca0008000000 */
.L_x_1:
[----:B------:R-:W-:-:S09]  /*0720*/  UISETP.NE.AND UP1, UPT, UR26, URZ, UPT ;  /* 0x000000ff1a00728c */ /* 0x000fd2000bf25270 */
[----:B------:R-:W-:Y:S05]  /*0730*/  BRA.U !UP1, `(.L_x_0) ;  /* 0x0000000509007547 */ /* 0x000fea000b800000 */
[----:B------:R-:W-:Y:S02]  /*0740*/  UISETP.GE.U32.AND UP1, UPT, UR29, 0x3, UPT ;  /* 0x000000031d00788c */ /* 0x000fe4000bf26070 */
[----:B------:R-:W-:-:S07]  /*0750*/  UISETP.NE.AND UP2, UPT, UR25, URZ, UPT ;  /* 0x000000ff1900728c */ /* 0x000fce000bf45270 */
[----:B------:R-:W-:Y:S05]  /*0760*/  BRA.U !UP1, `(.L_x_3) ;  /* 0x0000000109647547 */ /* 0x000fea000b800000 */
[----:B------:R-:W0:Y:S01]  /*0770*/  LDC.64 R4, c[0x0][0x388] ;  /* 0x0000e200ff047b82 */ /* 0x000e220000000a00 */
[----:B------:R-:W-:-:S07]  /*0780*/  IADD3 R11, PT, PT, R0, UR5, RZ ;  /* 0x00000005000b7c10 */ /* 0x000fce000fffe0ff */
        /* <DEDUP_REMOVED lines=10> */
[----:B------:R-:W5:Y:S01]  /*0830*/  LDG.E R26, desc[UR16][R6.64+0xc] ;  /* 0x00000c10061a7981 */ /* 0x000f62000c1e1900 */
[----:B------:R-:W-:-:S04]  /*0840*/  IADD3 R11, PT, PT, R8, UR5, RZ ;  /* 0x00000005080b7c10 */ /* 0x000fc8000fffe0ff */
[C---:B------:R-:W-:Y:S02]  /*0850*/  LEA R13, R11.reuse, UR12, 0x2 ;  /* 0x0000000c0b0d7c11 */ /* 0x040fe4000f8e10ff */
[----:B------:R-:W-:Y:S01]  /*0860*/  LEA R11, R11, UR28, 0x2 ;  /* 0x0000001c0b0b7c11 */ /* 0x000fe2000f8e10ff */
[----:B------:R-:W-:Y:S02]  /*0870*/  UIADD3 UR5, UPT, UPT, UR5, 0x4, URZ ;  /* 0x0000000405057890 */ /* 0x000fe4000fffe0ff */
[----:B--2---:R0:W-:Y:S04]  /*0880*/  STS [R13], R2 ;  /* 0x000000020d007388 */ /* 0x0041e80000000800 */
[----:B----4-:R0:W-:Y:S04]  /*0890*/  STS [R11], R14 ;  /* 0x0000000e0b007388 */ /* 0x0101e80000000800 */
[----:B---3--:R0:W-:Y:S04]  /*08a0*/  STS [R13+0x4], R16 ;  /* 0x000004100d007388 */ /* 0x0081e80000000800 */
[----:B-----5:R0:W-:Y:S04]  /*08b0*/  STS [R11+0x4], R18 ;  /* 0x000004120b007388 */ /* 0x0201e80000000800 */
[----:B------:R0:W-:Y:S04]  /*08c0*/  STS [R13+0x8], R20 ;  /* 0x000008140d007388 */ /* 0x0001e80000000800 */
[----:B------:R0:W-:Y:S04]  /*08d0*/  STS [R11+0x8], R22 ;  /* 0x000008160b007388 */ /* 0x0001e80000000800 */
[----:B------:R0:W-:Y:S04]  /*08e0*/  STS [R13+0xc], R24 ;  /* 0x00000c180d007388 */ /* 0x0001e80000000800 */
[----:B------:R0:W-:Y:S02]  /*08f0*/  STS [R11+0xc], R26 ;  /* 0x00000c1a0b007388 */ /* 0x0001e40000000800 */
.L_x_3:
[----:B------:R-:W-:Y:S05]  /*0900*/  BRA.U !UP2, `(.L_x_0) ;  /* 0x000000010a8c7547 */ /* 0x000fea000b800000 */
[----:B------:R-:W-:Y:S01]  /*0910*/  UISETP.NE.AND UP1, UPT, UR25, 0x1, UPT ;  /* 0x000000011900788c */ /* 0x000fe2000bf25270 */
[----:B------:R-:W-:Y:S01]  /*0920*/  ISETP.NE.AND P0, PT, RZ, UR20, PT ;  /* 0x00000014ff007c0c */ /* 0x000fe2000bf05270 */
[----:B0-----:R-:W-:-:S04]  /*0930*/  HFMA2 R16, -RZ, RZ, 0, 2.384185791015625e-07 ;  /* 0x00000004ff107431 */ /* 0x001fc800000001ff */
[----:B------:R-:W-:-:S05]  /*0940*/  PLOP3.LUT P1, PT, PT, PT, UP1, 0x80, 0x8 ;  /* 0x000000000008781c */ /* 0x000fca0003f2f018 */
[----:B------:R-:W0:Y:S03]  /*0950*/  @UP1 LDCU.64 UR6, c[0x0][0x388] ;  /* 0x00007100ff0617ac */ /* 0x000e260008000a00 */
[----:B------:R-:W1:Y:S01]  /*0960*/  @P0 LDC.64 R14, c[0x0][0x388] ;  /* 0x0000e200ff0e0b82 */ /* 0x000e620000000a00 */
[----:B------:R-:W2:Y:S04]  /*0970*/  @UP1 LDCU.64 UR14, c[0x0][0x390] ;  /* 0x00007200ff0e17ac */ /* 0x000ea80008000a00 */
[----:B------:R-:W-:Y:S02]  /*0980*/  @P1 IADD3 R17, PT, PT, R0, UR5, RZ ;  /* 0x0000000500111c10 */ /* 0x000fe4000fffe0ff */
[----:B------:R-:W-:Y:S01]  /*0990*/  @P1 IADD3 R2, PT, PT, R8, UR5, RZ ;  /* 0x0000000508021c10 */ /* 0x000fe2000fffe0ff */
[----:B------:R-:W3:Y:S01]  /*09a0*/  @P0 LDC.64 R4, c[0x0][0x390] ;  /* 0x0000e400ff040b82 */ /* 0x000ee20000000a00 */
[----:B------:R-:W-:Y:S01]  /*09b0*/  @UP1 UIADD3 UR5, UPT, UPT, UR5, 0x2, URZ ;  /* 0x0000000205051890 */ /* 0x000fe2000fffe0ff */
[----:B0-----:R-:W-:-:S02]  /*09c0*/  MOV R6, UR6 ;  /* 0x0000000600067c02 */ /* 0x001fc40008000f00 */
[----:B------:R-:W-:-:S03]  /*09d0*/  MOV R7, UR7 ;  /* 0x0000000700077c02 */ /* 0x000fc60008000f00 */
[----:B------:R-:W-:Y:S01]  /*09e0*/  @P0 IADD3 R11, PT, PT, R0, UR5, RZ ;  /* 0x00000005000b0c10 */ /* 0x000fe2000fffe0ff */
[----:B------:R-:W-:-:S04]  /*09f0*/  @P1 IMAD.WIDE R6, R17, 0x4, R6 ;  /* 0x0000000411061825 */ /* 0x000fc800078e0206 */
[----:B--2---:R-:W-:Y:S01]  /*0a00*/  @P1 IMAD.WIDE R16, R17, R16, UR14 ;  /* 0x0000000e11101e25 */ /* 0x004fe2000f8e0210 */
[----:B------:R-:W2:Y:S03]  /*0a10*/  @P1 LDG.E R18, desc[UR16][R6.64] ;  /* 0x0000001006121981 */ /* 0x000ea6000c1e1900 */
[C---:B-1----:R-:W-:Y:S01]  /*0a20*/  @P0 IMAD.WIDE R14, R11.reuse, 0x4, R14 ;  /* 0x000000040b0e0825 */ /* 0x042fe200078e020e */
[----:B------:R-:W4:Y:S03]  /*0a30*/  @P1 LDG.E R20, desc[UR16][R16.64] ;  /* 0x0000001010141981 */ /* 0x000f26000c1e1900 */
[----:B---3--:R-:W-:Y:S01]  /*0a40*/  @P0 IMAD.WIDE R4, R11, 0x4, R4 ;  /* 0x000000040b040825 */ /* 0x008fe200078e0204 */
[----:B------:R-:W3:Y:S04]  /*0a50*/  @P1 LDG.E R22, desc[UR16][R6.64+0x4] ;  /* 0x0000041006161981 */ /* 0x000ee8000c1e1900 */
[----:B------:R-:W5:Y:S04]  /*0a60*/  @P1 LDG.E R24, desc[UR16][R16.64+0x4] ;  /* 0x0000041010181981 */ /* 0x000f68000c1e1900 */
[----:B------:R-:W5:Y:S04]  /*0a70*/  @P0 LDG.E R14, desc[UR16][R14.64] ;  /* 0x000000100e0e0981 */ /* 0x000f68000c1e1900 */
[----:B------:R-:W5:Y:S01]  /*0a80*/  @P0 LDG.E R4, desc[UR16][R4.64] ;  /* 0x0000001004040981 */ /* 0x000f62000c1e1900 */
[----:B------:R-:W-:-:S02]  /*0a90*/  @P1 LEA R19, R2, UR12, 0x2 ;  /* 0x0000000c02131c11 */ /* 0x000fc4000f8e10ff */
[----:B------:R-:W-:Y:S02]  /*0aa0*/  @P0 IADD3 R0, PT, PT, R8, UR5, RZ ;  /* 0x0000000508000c10 */ /* 0x000fe4000fffe0ff */
[----:B------:R-:W-:Y:S02]  /*0ab0*/  @P1 LEA R21, R2, UR28, 0x2 ;  /* 0x0000001c02151c11 */ /* 0x000fe4000f8e10ff */
[C---:B------:R-:W-:Y:S02]  /*0ac0*/  @P0 LEA R11, R0.reuse, UR12, 0x2 ;  /* 0x0000000c000b0c11 */ /* 0x040fe4000f8e10ff */
[----:B------:R-:W-:Y:S01]  /*0ad0*/  @P0 LEA R13, R0, UR28, 0x2 ;  /* 0x0000001c000d0c11 */ /* 0x000fe2000f8e10ff */
[----:B--2---:R1:W-:Y:S04]  /*0ae0*/  @P1 STS [R19], R18 ;  /* 0x0000001213001388 */ /* 0x0043e80000000800 */
[----:B----4-:R1:W-:Y:S04]  /*0af0*/  @P1 STS [R21], R20 ;  /* 0x0000001415001388 */ /* 0x0103e80000000800 */
[----:B---3--:R1:W-:Y:S04]  /*0b00*/  @P1 STS [R19+0x4], R22 ;  /* 0x0000041613001388 */ /* 0x0083e80000000800 */
[----:B-----5:R1:W-:Y:S04]  /*0b10*/  @P1 STS [R21+0x4], R24 ;  /* 0x0000041815001388 */ /* 0x0203e80000000800 */
[----:B------:R1:W-:Y:S04]  /*0b20*/  @P0 STS [R11], R14 ;  /* 0x0000000e0b000388 */ /* 0x0003e80000000800 */
[----:B------:R1:W-:Y:S02]  /*0b30*/  @P0 STS [R13], R4 ;  /* 0x000000040d000388 */ /* 0x0003e40000000800 */
.L_x_0:
[----:B------:R-:W2:Y:S02]  /*0b40*/  LDCU UR6, c[0x0][0x3a4] ;  /* 0x00007480ff0677ac */ /* 0x000ea40008000800 */
[----:B--2---:R-:W-:Y:S01]  /*0b50*/  UISETP.GE.AND UP1, UPT, UR6, 0x1, UPT ;  /* 0x000000010600788c */ /* 0x004fe2000bf26270 */
[----:B------:R-:W-:Y:S08]  /*0b60*/  BAR.SYNC.DEFER_BLOCKING 0x0 ;  /* 0x0000000000007b1d */ /* 0x000ff00000010000 */
[----:B------:R-:W-:Y:S05]  /*0b70*/  BRA.U !UP1, `(.L_x_4) ;  /* 0x0000004909ac7547 */ /* 0x000fea000b800000 */
[----:B------:R-:W-:Y:S04]  /*0b80*/  BSSY.RECONVERGENT B0, `(.L_x_4) ;  /* 0x00004aa000007945 */ /* 0x000fe80003800200 */
[----:B------:R-:W-:Y:S05]  /*0b90*/  BRA.U !UP0, `(.L_x_5) ;  /* 0x0000002d08a47547 */ /* 0x000fea000b800000 */
[----:B------:R-:W-:-:S05]  /*0ba0*/  UMOV UR5, URZ ;  /* 0x000000ff00057c82 */ /* 0x000fca0008000000 */
.L_x_41:
[----:B------:R-:W-:Y:S04]  /*0bb0*/  BSSY.RECONVERGENT B1, `(.L_x_6) ;  /* 0x00002e2000017945 */ /* 0x000fe80003800200 */
[----:B01234-:R-:W-:Y:S05]  /*0bc0*/  @P3 BRA `(.L_x_7) ;  /* 0x0000002c00803947 */ /* 0x01ffea0003800000 */
[----:B------:R-:W-:Y:S01]  /*0bd0*/  MOV R0, UR27 ;  /* 0x0000001b00007c02 */ /* 0x000fe20008000f00 */
[----:B------:R-:W-:-:S03]  /*0be0*/  UMOV UR6, URZ ;  /* 0x000000ff00067c82 */ /* 0x000fc60008000000 */
[----:B------:R-:W-:Y:S02]  /*0bf0*/  ISETP.GE.U32.AND P4, PT, R0, 0xf, PT ;  /* 0x0000000f0000780c */ /* 0x000fe40003f86070 */
[----:B------:R-:W-:-:S05]  /*0c00*/  MOV R0, UR5 ;  /* 0x0000000500007c02 */ /* 0x000fca0008000f00 */
[----:B------:R-:W-:-:S06]  /*0c10*/  IMAD R0, R0, UR19, R9 ;  /* 0x0000001300007c24 */ /* 0x000fcc000f8e0209 */
[----:B------:R-:W-:Y:S05]  /*0c20*/  @!P4 BRA `(.L_x_8) ;  /* 0x0000000000b4c947 */ /* 0x000fea0003800000 */
[----:B------:R-:W2:Y:S01]  /*0c30*/  S2UR UR7, SR_CgaCtaId ;  /* 0x00000000000779c3 */ /* 0x000ea20000008800 */
[----:B------:R-:W-:Y:S02]  /*0c40*/  UMOV UR6, 0x400 ;  /* 0x0000040000067882 */ /* 0x000fe40000000000 */
[----:B--2---:R-:W-:-:S03]  /*0c50*/  ULEA UR7, UR7, UR6, 0x18 ;  /* 0x0000000607077291 */ /* 0x004fc6000f8ec0ff */
[----:B------:R-:W-:-:S09]  /*0c60*/  UMOV UR6, URZ ;  /* 0x000000ff00067c82 */ /* 0x000fd20008000000 */
.L_x_9:
[----:B-1----:R-:W1:Y:S01]  /*0c70*/  LDC.64 R4, c[0x0][0x380] ;  /* 0x0000e000ff047b82 */ /* 0x002e620000000a00 */
[----:B--2---:R-:W-:-:S05]  /*0c80*/  IADD3 R7, PT, PT, R0, UR6, RZ ;  /* 0x0000000600077c10 */ /* 0x004fca000fffe0ff */
[----:B-1----:R-:W-:-:S05]  /*0c90*/  IMAD.WIDE R4, R7, 0x4, R4 ;  /* 0x0000000407047825 */ /* 0x002fca00078e0204 */
[----:B0-----:R-:W2:Y:S04]  /*0ca0*/  LDG.E R2, desc[UR16][R4.64] ;  /* 0x0000001004027981 */ /* 0x001ea8000c1e1900 */
        /* <DEDUP_REMOVED lines=15> */
[----:B------:R-:W-:Y:S01]  /*0da0*/  IADD3 R6, PT, PT, R8, UR6, RZ ;  /* 0x0000000608067c10 */ /* 0x000fe2000fffe0ff */
[----:B------:R-:W-:-:S03]  /*0db0*/  UIADD3 UR6, UPT, UPT, UR6, 0x10, URZ ;  /* 0x0000001006067890 */ /* 0x000fc6000fffe0ff */
[----:B------:R-:W-:Y:S01]  /*0dc0*/  LEA R7, R6, UR7, 0x2 ;  /* 0x0000000706077c11 */ /* 0x000fe2000f8e10ff */
[----:B------:R-:W-:-:S04]  /*0dd0*/  UISETP.NE.AND UP0, UPT, UR6, UR11, UPT ;  /* 0x0000000b0600728c */ /* 0x000fc8000bf05270 */
[----:B--2---:R2:W-:Y:S04]  /*0de0*/  STS [R7], R2 ;  /* 0x0000000207007388 */ /* 0x0045e80000000800 */
[----:B---3--:R2:W-:Y:S04]  /*0df0*/  STS [R7+0x4], R14 ;  /* 0x0000040e07007388 */ /* 0x0085e80000000800 */
[----:B----4-:R2:W-:Y:S04]  /*0e00*/  STS [R7+0x8], R16 ;  /* 0x0000081007007388 */ /* 0x0105e80000000800 */
[----:B-----5:R2:W-:Y:S04]  /*0e10*/  STS [R7+0xc], R18 ;  /* 0x00000c1207007388 */ /* 0x0205e80000000800 */
[----:B------:R2:W-:Y:S04]  /*0e20*/  STS [R7+0x10], R20 ;  /* 0x0000101407007388 */ /* 0x0005e80000000800 */
        /* <DEDUP_REMOVED lines=10> */
[----:B------:R2:W-:Y:S01]  /*0ed0*/  STS [R7+0x3c], R23 ;  /* 0x00003c1707007388 */ /* 0x0005e20000000800 */
[----:B------:R-:W-:Y:S05]  /*0ee0*/  BRA.U UP0, `(.L_x_9) ;  /* 0xfffffffd00607547 */ /* 0x000fea000b83ffff */
[----:B------:R-:W-:-:S05]  /*0ef0*/  UMOV UR6, UR11 ;  /* 0x0000000b00067c82 */ /* 0x000fca0008000000 */
.L_x_8:
[----:B------:R-:W-:-:S13]  /*0f00*/  ISETP.NE.AND P5, PT, RZ, UR24, PT ;  /* 0x00000018ff007c0c */ /* 0x000fda000bfa5270 */
[----:B------:R-:W-:Y:S05]  /*0f10*/  @!P5 BRA `(.L_x_10) ;  /* 0x000000040014d947 */ /* 0x000fea0003800000 */
[----:B------:R-:W-:Y:S02]  /*0f20*/  UIADD3 UR7, UPT, UPT, UR24, -0x1, URZ ;  /* 0xffffffff18077890 */ /* 0x000fe4000fffe0ff */
[----:B------:R-:W-:Y:S02]  /*0f30*/  UISETP.NE.AND UP1, UPT, UR26, URZ, UPT ;  /* 0x000000ff1a00728c */ /* 0x000fe4000bf25270 */
[----:B------:R-:W-:-:S09]  /*0f40*/  UISETP.GE.U32.AND UP0, UPT, UR7, 0x7, UPT ;  /* 0x000000070700788c */ /* 0x000fd2000bf06070 */
[----:B------:R-:W-:Y:S05]  /*0f50*/  BRA.U !UP0, `(.L_x_11) ;  /* 0x0000000108647547 */ /* 0x000fea000b800000 */
        /* <DEDUP_REMOVED lines=10> */
[----:B------:R-:W5:Y:S01]  /*1000*/  LDG.E R26, desc[UR16][R4.64+0x1c] ;  /* 0x00001c10041a7981 */ /* 0x000f62000c1e1900 */
[----:B------:R-:W0:Y:S01]  /*1010*/  S2UR UR14, SR_CgaCtaId ;  /* 0x00000000000e79c3 */ /* 0x000e220000008800 */
[----:B------:R-:W-:Y:S01]  /*1020*/  UMOV UR7, 0x400 ;  /* 0x0000040000077882 */ /* 0x000fe20000000000 */
[----:B------:R-:W-:Y:S01]  /*1030*/  IADD3 R6, PT, PT, R8, UR6, RZ ;  /* 0x0000000608067c10 */ /* 0x000fe2000fffe0ff */
[----:B------:R-:W-:-:S02]  /*1040*/  UIADD3 UR6, UPT, UPT, UR6, 0x8, URZ ;  /* 0x0000000806067890 */ /* 0x000fc4000fffe0ff */
[----:B0-----:R-:W-:-:S06]  /*1050*/  ULEA UR7, UR14, UR7, 0x18 ;  /* 0x000000070e077291 */ /* 0x001fcc000f8ec0ff */
[----:B------:R-:W-:-:S05]  /*1060*/  LEA R7, R6, UR7, 0x2 ;  /* 0x0000000706077c11 */ /* 0x000fca000f8e10ff */
[----:B--2---:R0:W-:Y:S04]  /*1070*/  STS [R7], R2 ;  /* 0x0000000207007388 */ /* 0x0041e80000000800 */
[----:B---3--:R0:W-:Y:S04]  /*1080*/  STS [R7+0x4], R14 ;  /* 0x0000040e07007388 */ /* 0x0081e80000000800 */
[----:B----4-:R0:W-:Y:S04]  /*1090*/  STS [R7+0x8], R16 ;  /* 0x0000081007007388 */ /* 0x0101e80000000800 */
[----:B-----5:R0:W-:Y:S04]  /*10a0*/  STS [R7+0xc], R18 ;  /* 0x00000c1207007388 */ /* 0x0201e80000000800 */
[----:B------:R0:W-:Y:S04]  /*10b0*/  STS [R7+0x10], R20 ;  /* 0x0000101407007388 */ /* 0x0001e80000000800 */
[----:B------:R0:W-:Y:S04]  /*10c0*/  STS [R7+0x14], R22 ;  /* 0x0000141607007388 */ /* 0x0001e80000000800 */
[----:B------:R0:W-:Y:S04]  /*10d0*/  STS [R7+0x18], R24 ;  /* 0x0000181807007388 */ /* 0x0001e80000000800 */
[----:B------:R0:W-:Y:S02]  /*10e0*/  STS [R7+0x1c], R26 ;  /* 0x00001c1a07007388 */ /* 0x0001e40000000800 */
.L_x_11:
[----:B------:R-:W-:Y:S05]  /*10f0*/  BRA.U !UP1, `(.L_x_10) ;  /* 0x00000001099c7547 */ /* 0x000fea000b800000 */
[----:B------:R-:W-:Y:S02]  /*1100*/  UISETP.GE.U32.AND UP0, UPT, UR29, 0x3, UPT ;  /* 0x000000031d00788c */ /* 0x000fe4000bf06070 */
[----:B------:R-:W-:-:S07]  /*1110*/  UISETP.NE.AND UP1, UPT, UR25, URZ, UPT ;  /* 0x000000ff1900728c */ /* 0x000fce000bf25270 */
[----:B------:R-:W-:Y:S05]  /*1120*/  BRA.U !UP0, `(.L_x_12) ;  /* 0x0000000108447547 */ /* 0x000fea000b800000 */
[----:B-1----:R-:W1:Y:S01]  /*1130*/  LDC.64 R4, c[0x0][0x380] ;  /* 0x0000e000ff047b82 */ /* 0x002e620000000a00 */
[----:B0-2---:R-:W-:-:S05]  /*1140*/  IADD3 R7, PT, PT, R0, UR6, RZ ;  /* 0x0000000600077c10 */ /* 0x005fca000fffe0ff */
[----:B-1----:R-:W-:-:S05]  /*1150*/  IMAD.WIDE R4, R7, 0x4, R4 ;  /* 0x0000000407047825 */ /* 0x002fca00078e0204 */
[----:B------:R-:W2:Y:S04]  /*1160*/  LDG.E R2, desc[UR16][R4.64] ;  /* 0x0000001004027981 */ /* 0x000ea8000c1e1900 */
[----:B------:R-:W3:Y:S04]  /*1170*/  LDG.E R14, desc[UR16][R4.64+0x4] ;  /* 0x00000410040e7981 */ /* 0x000ee8000c1e1900 */
[----:B------:R-:W4:Y:S04]  /*1180*/  LDG.E R16, desc[UR16][R4.64+0x8] ;  /* 0x0000081004107981 */ /* 0x000f28000c1e1900 */
        /* <DEDUP_REMOVED lines=10> */
[----:B-----5:R0:W-:Y:S02]  /*1230*/  STS [R7+0xc], R18 ;  /* 0x00000c1207007388 */ /* 0x0201e40000000800 */
.L_x_12:
[----:B------:R-:W-:Y:S05]  /*1240*/  BRA.U !UP1, `(.L_x_10) ;  /* 0x0000000109487547 */ /* 0x000fea000b800000 */
[----:B-1----:R-:W1:Y:S01]  /*1250*/  LDC.64 R4, c[0x0][0x380] ;  /* 0x0000e000ff047b82 */ /* 0x002e620000000a00 */
[----:B0-2---:R-:W-:-:S05]  /*1260*/  IADD3 R7, PT, PT, R0, UR6, RZ ;  /* 0x0000000600077c10 */ /* 0x005fca000fffe0ff */
[----:B-1----:R-:W-:-:S05]  /*1270*/  IMAD.WIDE R4, R7, 0x4, R4 ;  /* 0x0000000407047825 */ /* 0x002fca00078e0204 */
[----:B------:R-:W2:Y:S01]  /*1280*/  LDG.E R0, desc[UR16][R4.64] ;  /* 0x0000001004007981 */ /* 0x000ea2000c1e1900 */
[----:B------:R-:W0:Y:S01]  /*1290*/  S2UR UR14, SR_CgaCtaId ;  /* 0x00000000000e79c3 */ /* 0x000e220000008800 */
[----:B------:R-:W-:Y:S01]  /*12a0*/  UMOV UR7, 0x400 ;  /* 0x0000040000077882 */ /* 0x000fe20000000000 */
[----:B------:R-:W-:Y:S01]  /*12b0*/  IADD3 R2, PT, PT, R8, UR6, RZ ;  /* 0x0000000608027c10 */ /* 0x000fe2000fffe0ff */
[----:B------:R-:W-:Y:S02]  /*12c0*/  UISETP.NE.AND UP0, UPT, UR25, 0x1, UPT ;  /* 0x000000011900788c */ /* 0x000fe4000bf05270 */
[----:B0-----:R-:W-:-:S06]  /*12d0*/  ULEA UR7, UR14, UR7, 0x18 ;  /* 0x000000070e077291 */ /* 0x001fcc000f8ec0ff */
[----:B------:R-:W-:-:S05]  /*12e0*/  LEA R7, R2, UR7, 0x2 ;  /* 0x0000000702077c11 */ /* 0x000fca000f8e10ff */
[----:B--2---:R3:W-:Y:S01]  /*12f0*/  STS [R7], R0 ;  /* 0x0000000007007388 */ /* 0x0047e20000000800 */
[----:B------:R-:W-:Y:S05]  /*1300*/  BRA.U !UP0, `(.L_x_10) ;  /* 0x0000000108187547 */ /* 0x000fea000b800000 */
[----:B------:R-:W-:Y:S01]  /*1310*/  UISETP.NE.AND UP0, UPT, UR25, 0x2, UPT ;  /* 0x000000021900788c */ /* 0x000fe2000bf05270 */
[----:B---3--:R-:W2:Y:S05]  /*1320*/  LDG.E R0, desc[UR16][R4.64+0x4] ;  /* 0x0000041004007981 */ /* 0x008eaa000c1e1900 */
[----:B------:R-:W-:-:S13]  /*1330*/  PLOP3.LUT P0, PT, PT, PT, UP0, 0x80, 0x8 ;  /* 0x000000000008781c */ /* 0x000fda0003f0f008 */
[----:B------:R-:W3:Y:S04]  /*1340*/  @P0 LDG.E R2, desc[UR16][R4.64+0x8] ;  /* 0x0000081004020981 */ /* 0x000ee8000c1e1900 */
[----:B--2---:R4:W-:Y:S04]  /*1350*/  STS [R7+0x4], R0 ;  /* 0x0000040007007388 */ /* 0x0049e80000000800 */
[----:B---3--:R4:W-:Y:S02]  /*1360*/  @P0 STS [R7+0x8], R2 ;  /* 0x0000080207000388 */ /* 0x0089e40000000800 */
.L_x_10:
[----:B0-2---:R-:W0:Y:S08]  /*1370*/  LDC.64 R16, c[0x0][0x3a8] ;  /* 0x0000ea00ff107b82 */ /* 0x005e300000000a00 */
[----:B---34-:R-:W2:Y:S08]  /*1380*/  LDC.64 R6, c[0x0][0x3c0] ;  /* 0x0000f000ff067b82 */ /* 0x018eb00000000a00 */
[----:B-1----:R-:W1:Y:S01]  /*1390*/  LDC.64 R4, c[0x0][0x3b8] ;  /* 0x0000ee00ff047b82 */ /* 0x002e620000000a00 */
[----:B0-----:R-:W-:-:S04]  /*13a0*/  IMAD R17, R17, UR5, R10 ;  /* 0x0000000511117c24 */ /* 0x001fc8000f8e020a */
[----:B--2---:R-:W-:-:S05]  /*13b0*/  IMAD.WIDE R6, R17, 0x4, R6 ;  /* 0x0000000411067825 */ /* 0x004fca00078e0206 */
[----:B------:R0:W5:Y:S01]  /*13c0*/  LDG.E R2, desc[UR16][R6.64] ;  /* 0x0000001006027981 */ /* 0x000162000c1e1900 */
[----:B-1----:R-:W-:-:S05]  /*13d0*/  IMAD.WIDE R4, R17, 0x4, R4 ;  /* 0x0000000411047825 */ /* 0x002fca00078e0204 */
[----:B------:R0:W5:Y:S01]  /*13e0*/  LDG.E R14, desc[UR16][R4.64] ;  /* 0x00000010040e7981 */ /* 0x000162000c1e1900 */
[----:B------:R-:W-:Y:S02]  /*13f0*/  ISETP.GE.AND P6, PT, R16, 0x1, PT ;  /* 0x000000011000780c */ /* 0x000fe40003fc6270 */
[----:B------:R-:W-:-:S11]  /*1400*/  MOV R0, 0xff800000 ;  /* 0xff80000000007802 */ /* 0x000fd60000000f00 */
[----:B0-----:R-:W-:Y:S05]  /*1410*/  @!P6 BRA `(.L_x_13) ;  /* 0x0000000400c0e947 */ /* 0x001fea0003800000 */
[----:B------:R-:W-:Y:S01]  /*1420*/  MOV R0, 0xff800000 ;  /* 0xff80000000007802 */ /* 0x000fe20000000f00 */
[----:B------:R-:W-:-:S06]  /*1430*/  UMOV UR6, URZ ;  /* 0x000000ff00067c82 */ /* 0x000fcc0008000000 */
.L_x_19:
[----:B------:R-:W-:Y:S01]  /*1440*/  UISETP.GE.U32.AND UP0, UPT, UR27, 0x7, UPT ;  /* 0x000000071b00788c */ /* 0x000fe2000bf06070 */
[----:B------:R-:W-:Y:S01]  /*1450*/  HFMA2 R23, -RZ, RZ, 0, 0 ;  /* 0x00000000ff177431 */ /* 0x000fe200000001ff */
[----:B------:R-:W-:-:S07]  /*1460*/  UMOV UR7, URZ ;  /* 0x000000ff00077c82 */ /* 0x000fce0008000000 */
[----:B------:R-:W-:Y:S05]  /*1470*/  BRA.U !UP0, `(.L_x_14) ;  /* 0x0000000108987547 */ /* 0x000fea000b800000 */
[----:B------:R-:W0:Y:S01]  /*1480*/  S2UR UR14, SR_CgaCtaId ;  /* 0x00000000000e79c3 */ /* 0x000e220000008800 */
[----:B------:R-:W-:Y:S01]  /*1490*/  UMOV UR7, 0x400 ;  /* 0x0000040000077882 */ /* 0x000fe20000000000 */
[----:B------:R-:W-:Y:S01]  /*14a0*/  MOV R23, RZ ;  /* 0x000000ff00177202 */ /* 0x000fe20000000f00 */
[----:B------:R-:W1:Y:S01]  /*14b0*/  LDCU UR18, c[0x0][0x39c] ;  /* 0x00007380ff1277ac */ /* 0x000e620008000800 */
[----:B0-----:R-:W-:-:S03]  /*14c0*/  ULEA UR15, UR14, UR7, 0x18 ;  /* 0x000000070e0f7291 */ /* 0x001fc6000f8ec0ff */
[----:B-1----:R-:W-:-:S09]  /*14d0*/  UMOV UR7, URZ ;  /* 0x000000ff00077c82 */ /* 0x002fd20008000000 */
.L_x_15:
[----:B------:R-:W-:Y:S02]  /*14e0*/  UIMAD UR14, UR6, UR18, UR7 ;  /* 0x00000012060e72a4 */ /* 0x000fe4000f8e0207 */
[----:B------:R-:W-:Y:S01]  /*14f0*/  IADD3 R11, PT, PT, R8, UR7, RZ ;  /* 0x00000007080b7c10 */ /* 0x000fe2000fffe0ff */
[----:B------:R-:W-:Y:S02]  /*1500*/  UIADD3 UR7, UPT, UPT, UR7, 0x8, URZ ;  /* 0x0000000807077890 */ /* 0x000fe4000fffe0ff */
[----:B------:R-:W-:Y:S01]  /*1510*/  ULEA UR14, UR14, UR12, 0x2 ;  /* 0x0000000c0e0e7291 */ /* 0x000fe2000f8e10ff */
[----:B------:R-:W-:Y:S01]  /*1520*/  LEA R25, R11, UR15, 0x2 ;  /* 0x0000000f0b197c11 */ /* 0x000fe2000f8e10ff */
[----:B------:R-:W-:-:S04]  /*1530*/  UISETP.NE.AND UP0, UPT, UR7, UR10, UPT ;  /* 0x0000000a0700728c */ /* 0x000fc8000bf05270 */
[----:B------:R-:W-:Y:S04]  /*1540*/  LDS R26, [R25] ;  /* 0x00000000191a7984 */ /* 0x000fe80000000800 */
[----:B------:R-:W0:Y:S04]  /*1550*/  LDS R21, [UR14] ;  /* 0x0000000eff157984 */ /* 0x000e280008000800 */
[----:B------:R-:W-:Y:S04]  /*1560*/  LDS R11, [R25+0x4] ;  /* 0x00000400190b7984 */ /* 0x000fe80000000800 */
[----:B------:R-:W1:Y:S04]  /*1570*/  LDS R16, [UR14+0x4] ;  /* 0x0000040eff107984 */ /* 0x000e680008000800 */
[----:B------:R-:W-:Y:S04]  /*1580*/  LDS R13, [R25+0x8] ;  /* 0x00000800190d7984 */ /* 0x000fe80000000800 */
[----:B------:R-:W2:Y:S04]  /*1590*/  LDS R18, [UR14+0x8] ;  /* 0x0000080eff127984 */ /* 0x000ea80008000800 */
[----:B------:R-:W-:Y:S04]  /*15a0*/  LDS R15, [R25+0xc] ;  /* 0x00000c00190f7984 */ /* 0x000fe80000000800 */
[----:B------:R-:W3:Y:S04]  /*15b0*/  LDS R20, [UR14+0xc] ;  /* 0x00000c0eff147984 */ /* 0x000ee80008000800 */
[----:B------:R-:W-:Y:S04]  /*15c0*/  LDS R17, [R25+0x10] ;  /* 0x0000100019117984 */ /* 0x000fe80000000800 */
[----:B------:R-:W4:Y:S04]  /*15d0*/  LDS R22, [UR14+0x10] ;  /* 0x0000100eff167984 */ /* 0x000f280008000800 */
[----:B------:R-:W-:Y:S04]  /*15e0*/  LDS R19, [R25+0x14] ;  /* 0x0000140019137984 */ /* 0x000fe80000000800 */
[----:B------:R-:W4:Y:S01]  /*15f0*/  LDS R24, [UR14+0x14] ;  /* 0x0000140eff187984 */ /* 0x000f220008000800 */
[----:B0-----:R-:W-:-:S03]  /*1600*/  FFMA R27, R26, R21, R23 ;  /* 0x000000151a1b7223 */ /* 0x001fc60000000017 */
[----:B------:R-:W-:Y:S04]  /*1610*/  LDS R21, [R25+0x18] ;  /* 0x0000180019157984 */ /* 0x000fe80000000800 */
[----:B------:R-:W0:Y:S01]  /*1620*/  LDS R26, [UR14+0x18] ;  /* 0x0000180eff1a7984 */ /* 0x000e220008000800 */
[----:B-1----:R-:W-:-:S03]  /*1630*/  FFMA R16, R11, R16, R27 ;  /* 0x000000100b107223 */ /* 0x002fc6000000001b */
[----:B------:R-:W-:Y:S04]  /*1640*/  LDS R23, [R25+0x1c] ;  /* 0x00001c0019177984 */ /* 0x000fe80000000800 */
[----:B------:R-:W1:Y:S01]  /*1650*/  LDS R28, [UR14+0x1c] ;  /* 0x00001c0eff1c7984 */ /* 0x000e620008000800 */
[----:B--2---:R-:W-:-:S04]  /*1660*/  FFMA R16, R13, R18, R16 ;  /* 0x000000120d107223 */ /* 0x004fc80000000010 */
[----:B---3--:R-:W-:-:S04]  /*1670*/  FFMA R16, R15, R20, R16 ;  /* 0x000000140f107223 */ /* 0x008fc80000000010 */
[----:B----4-:R-:W-:-:S04]  /*1680*/  FFMA R16, R17, R22, R16 ;  /* 0x0000001611107223 */ /* 0x010fc80000000010 */
[----:B------:R-:W-:-:S04]  /*1690*/  FFMA R16, R19, R24, R16 ;  /* 0x0000001813107223 */ /* 0x000fc80000000010 */
[----:B0-----:R-:W-:-:S04]  /*16a0*/  FFMA R16, R21, R26, R16 ;  /* 0x0000001a15107223 */ /* 0x001fc80000000010 */
[----:B-1----:R-:W-:Y:S01]  /*16b0*/  FFMA R23, R23, R28, R16 ;  /* 0x0000001c17177223 */ /* 0x002fe20000000010 */
[----:B------:R-:W-:Y:S06]  /*16c0*/  BRA.U UP0, `(.L_x_15) ;  /* 0xfffffffd00847547 */ /* 0x000fec000b83ffff */
[----:B------:R-:W-:-:S05]  /*16d0*/  UMOV UR7, UR10 ;  /* 0x0000000a00077c82 */ /* 0x000fca0008000000 */
.L_x_14:
[----:B------:R-:W-:-:S09]  /*16e0*/  UISETP.NE.AND UP0, UPT, UR26, URZ, UPT ;  /* 0x000000ff1a00728c */ /* 0x000fd2000bf05270 */
[----:B------:R-:W-:Y:S05]  /*16f0*/  BRA.U !UP0, `(.L_x_16) ;  /* 0x0000000108dc7547 */ /* 0x000fea000b800000 */
[----:B------:R-:W-:Y:S02]  /*1700*/  UISETP.GE.U32.AND UP0, UPT, UR29, 0x3, UPT ;  /* 0x000000031d00788c */ /* 0x000fe4000bf06070 */
[----:B------:R-:W-:-:S07]  /*1710*/  UISETP.NE.AND UP1, UPT, UR25, URZ, UPT ;  /* 0x000000ff1900728c */ /* 0x000fce000bf25270 */
[----:B------:R-:W-:Y:S05]  /*1720*/  BRA.U !UP0, `(.L_x_17) ;  /* 0x0000000108547547 */ /* 0x000fea000b800000 */
[----:B------:R-:W0:Y:S01]  /*1730*/  S2UR UR18, SR_CgaCtaId ;  /* 0x00000000001279c3 */ /* 0x000e220000008800 */
[----:B------:R-:W1:Y:S01]  /*1740*/  LDCU UR14, c[0x0][0x39c] ;  /* 0x00007380ff0e77ac */ /* 0x000e620008000800 */
[----:B------:R-:W-:Y:S01]  /*1750*/  IADD3 R11, PT, PT, R8, UR7, RZ ;  /* 0x00000007080b7c10 */ /* 0x000fe2000fffe0ff */
[----:B------:R-:W-:Y:S01]  /*1760*/  UMOV UR15, 0x400 ;  /* 0x00000400000f7882 */ /* 0x000fe20000000000 */
[----:B-1----:R-:W-:Y:S02]  /*1770*/  UIMAD UR14, UR6, UR14, UR7 ;  /* 0x0000000e060e72a4 */ /* 0x002fe4000f8e0207 */
[----:B------:R-:W-:Y:S02]  /*1780*/  UIADD3 UR7, UPT, UPT, UR7, 0x4, URZ ;  /* 0x0000000407077890 */ /* 0x000fe4000fffe0ff */
[----:B------:R-:W-:Y:S02]  /*1790*/  ULEA UR14, UR14, UR12, 0x2 ;  /* 0x0000000c0e0e7291 */ /* 0x000fe4000f8e10ff */
[----:B0-----:R-:W-:-:S06]  /*17a0*/  ULEA UR15, UR18, UR15, 0x18 ;  /* 0x0000000f120f7291 */ /* 0x001fcc000f8ec0ff */
[----:B------:R-:W-:Y:S01]  /*17b0*/  LEA R11, R11, UR15, 0x2 ;  /* 0x0000000f0b0b7c11 */ /* 0x000fe2000f8e10ff */
[----:B------:R-:W-:Y:S04]  /*17c0*/  LDS R13, [UR14] ;  /* 0x0000000eff0d7984 */ /* 0x000fe80008000800 */
[----:B------:R-:W0:Y:S04]  /*17d0*/  LDS R16, [R11] ;  /* 0x000000000b107984 */ /* 0x000e280000000800 */
[----:B------:R-:W-:Y:S04]  /*17e0*/  LDS R18, [R11+0x4] ;  /* 0x000004000b127984 */ /* 0x000fe80000000800 */
[----:B------:R-:W1:Y:S04]  /*17f0*/  LDS R15, [UR14+0x4] ;  /* 0x0000040eff0f7984 */ /* 0x000e680008000800 */
[----:B------:R-:W-:Y:S04]  /*1800*/  LDS R20, [R11+0x8] ;  /* 0x000008000b147984 */ /* 0x000fe80000000800 */
[----:B------:R-:W2:Y:S04]  /*1810*/  LDS R17, [UR14+0x8] ;  /* 0x0000080eff117984 */ /* 0x000ea80008000800 */
[----:B------:R-:W-:Y:S04]  /*1820*/  LDS R22, [R11+0xc] ;  /* 0x00000c000b167984 */ /* 0x000fe80000000800 */
[----:B------:R-:W3:Y:S01]  /*1830*/  LDS R19, [UR14+0xc] ;  /* 0x00000c0eff137984 */ /* 0x000ee20008000800 */
[----:B0-----:R-:W-:-:S04]  /*1840*/  FFMA R13, R16, R13, R23 ;  /* 0x0000000d100d7223 */ /* 0x001fc80000000017 */
[----:B-1----:R-:W-:-:S04]  /*1850*/  FFMA R13, R18, R15, R13 ;  /* 0x0000000f120d7223 */ /* 0x002fc8000000000d */
[----:B--2---:R-:W-:-:S04]  /*1860*/  FFMA R13, R20, R17, R13 ;  /* 0x00000011140d7223 */ /* 0x004fc8000000000d */
[----:B---3--:R-:W-:-:S07]  /*1870*/  FFMA R23, R22, R19, R13 ;  /* 0x0000001316177223 */ /* 0x008fce000000000d */
.L_x_17:
[----:B------:R-:W-:Y:S05]  /*1880*/  BRA.U !UP1, `(.L_x_16) ;  /* 0x0000000109787547 */ /* 0x000fea000b800000 */
[----:B------:R-:W-:Y:S02]  /*1890*/  UISETP.NE.AND UP0, UPT, UR25, 0x1, UPT ;  /* 0x000000011900788c */ /* 0x000fe4000bf05270 */
[----:B------:R-:W-:-:S07]  /*18a0*/  UISETP.NE.AND UP1, UPT, UR20, URZ, UPT ;  /* 0x000000ff1400728c */ /* 0x000fce000bf25270 */
[----:B------:R-:W-:Y:S05]  /*18b0*/  BRA.U !UP0, `(.L_x_18) ;  /* 0x00000001083c7547 */ /* 0x000fea000b800000 */
[----:B------:R-:W0:Y:S01]  /*18c0*/  S2UR UR15, SR_CgaCtaId ;  /* 0x00000000000f79c3 */ /* 0x000e220000008800 */
[----:B------:R-:W1:Y:S01]  /*18d0*/  LDCU UR14, c[0x0][0x39c] ;  /* 0x00007380ff0e77ac */ /* 0x000e620008000800 */
[----:B------:R-:W-:Y:S01]  /*18e0*/  IADD3 R11, PT, PT, R8, UR7, RZ ;  /* 0x00000007080b7c10 */ /* 0x000fe2000fffe0ff */
[----:B-1----:R-:W-:Y:S02]  /*18f0*/  UIMAD UR18, UR6, UR14, UR7 ;  /* 0x0000000e061272a4 */ /* 0x002fe4000f8e0207 */
[----:B------:R-:W-:Y:S01]  /*1900*/  UIADD3 UR7, UPT, UPT, UR7, 0x2, URZ ;  /* 0x0000000207077890 */ /* 0x000fe2000fffe0ff */
[----:B------:R-:W-:Y:S01]  /*1910*/  UMOV UR14, 0x400 ;  /* 0x00000400000e7882 */ /* 0x000fe20000000000 */
[----:B------:R-:W-:Y:S02]  /*1920*/  ULEA UR18, UR18, UR12, 0x2 ;  /* 0x0000000c12127291 */ /* 0x000fe4000f8e10ff */
[----:B0-----:R-:W-:-:S06]  /*1930*/  ULEA UR14, UR15, UR14, 0x18 ;  /* 0x0000000e0f0e7291 */ /* 0x001fcc000f8ec0ff */
[----:B------:R-:W-:Y:S01]  /*1940*/  LEA R11, R11, UR14, 0x2 ;  /* 0x0000000e0b0b7c11 */ /* 0x000fe2000f8e10ff */
[----:B------:R-:W-:Y:S04]  /*1950*/  LDS R13, [UR18] ;  /* 0x00000012ff0d7984 */ /* 0x000fe80008000800 */
[----:B------:R-:W0:Y:S04]  /*1960*/  LDS R16, [R11] ;  /* 0x000000000b107984 */ /* 0x000e280000000800 */
[----:B------:R-:W-:Y:S04]  /*1970*/  LDS R18, [R11+0x4] ;  /* 0x000004000b127984 */ /* 0x000fe80000000800 */
[----:B------:R-:W1:Y:S01]  /*1980*/  LDS R15, [UR18+0x4] ;  /* 0x00000412ff0f7984 */ /* 0x000e620008000800 */
[----:B0-----:R-:W-:-:S04]  /*1990*/  FFMA R13, R16, R13, R23 ;  /* 0x0000000d100d7223 */ /* 0x001fc80000000017 */
[----:B-1----:R-:W-:-:S07]  /*19a0*/  FFMA R23, R18, R15, R13 ;  /* 0x0000000f12177223 */ /* 0x002fce000000000d */
.L_x_18:
[----:B------:R-:W-:Y:S05]  /*19b0*/  BRA.U !UP1, `(.L_x_16) ;  /* 0x00000001092c7547 */ /* 0x000fea000b800000 */
[----:B------:R-:W0:Y:S01]  /*19c0*/  S2UR UR18, SR_CgaCtaId ;  /* 0x00000000001279c3 */ /* 0x000e220000008800 */
[----:B------:R-:W1:Y:S01]  /*19d0*/  LDCU UR14, c[0x0][0x39c] ;  /* 0x00007380ff0e77ac */ /* 0x000e620008000800 */
[----:B------:R-:W-:Y:S01]  /*19e0*/  IADD3 R11, PT, PT, R8, UR7, RZ ;  /* 0x00000007080b7c10 */ /* 0x000fe2000fffe0ff */
[----:B------:R-:W-:Y:S01]  /*19f0*/  UMOV UR15, 0x400 ;  /* 0x00000400000f7882 */ /* 0x000fe20000000000 */
[----:B-1----:R-:W-:-:S04]  /*1a00*/  UIMAD UR14, UR6, UR14, UR7 ;  /* 0x0000000e060e72a4 */ /* 0x002fc8000f8e0207 */
[----:B------:R-:W-:Y:S02]  /*1a10*/  ULEA UR14, UR14, UR12, 0x2 ;  /* 0x0000000c0e0e7291 */ /* 0x000fe4000f8e10ff */
[----:B0-----:R-:W-:-:S06]  /*1a20*/  ULEA UR15, UR18, UR15, 0x18 ;  /* 0x0000000f120f7291 */ /* 0x001fcc000f8ec0ff */
[----:B------:R-:W-:Y:S01]  /*1a30*/  LEA R11, R11, UR15, 0x2 ;  /* 0x0000000f0b0b7c11 */ /* 0x000fe2000f8e10ff */
[----:B------:R-:W-:Y:S04]  /*1a40*/  LDS R13, [UR14] ;  /* 0x0000000eff0d7984 */ /* 0x000fe80008000800 */
[----:B------:R-:W0:Y:S02]  /*1a50*/  LDS R16, [R11] ;  /* 0x000000000b107984 */ /* 0x000e240000000800 */
[----:B0-----:R-:W-:-:S07]  /*1a60*/  FFMA R23, R16, R13, R23 ;  /* 0x0000000d10177223 */ /* 0x001fce0000000017 */
.L_x_16:
[----:B------:R-:W0:Y:S01]  /*1a70*/  LDC R16, c[0x0][0x3a8] ;  /* 0x0000ea00ff107b82 */ /* 0x000e220000000800 */
[----:B------:R-:W1:Y:S02]  /*1a80*/  LDCU UR7, c[0x0][0x3b0] ;  /* 0x00007600ff0777ac */ /* 0x000e640008000800 */
[----:B-1----:R-:W-:Y:S01]  /*1a90*/  FMUL R23, R23, UR7 ;  /* 0x0000000717177c20 */ /* 0x002fe20008400000 */
[----:B0-----:R-:W-:Y:S01]  /*1aa0*/  IMAD R11, R3, R16, UR6 ;  /* 0x00000006030b7e24 */ /* 0x001fe2000f8e0210 */
[----:B------:R-:W-:-:S03]  /*1ab0*/  UIADD3 UR6, UPT, UPT, UR6, 0x1, URZ ;  /* 0x0000000106067890 */ /* 0x000fc6000fffe0ff */
[-C--:B------:R-:W-:Y:S02]  /*1ac0*/  FSETP.GT.AND P0, PT, R23, R0.reuse, PT ;  /* 0x000000001700720b */ /* 0x080fe40003f04000 */
[----:B------:R-:W-:Y:S02]  /*1ad0*/  LEA R18, R11, UR13, 0x2 ;  /* 0x0000000d0b127c11 */ /* 0x000fe4000f8e10ff */
[----:B------:R-:W-:Y:S02]  /*1ae0*/  ISETP.NE.AND P1, PT, R16, UR6, PT ;  /* 0x0000000610007c0c */ /* 0x000fe4000bf25270 */
[----:B------:R-:W-:Y:S01]  /*1af0*/  FSEL R0, R23, R0, P0 ;  /* 0x0000000017007208 */ /* 0x000fe20000000000 */
[----:B------:R0:W-:Y:S10]  /*1b00*/  STS [R18], R23 ;  /* 0x0000001712007388 */ /* 0x0001f40000000800 */
[----:B0-----:R-:W-:Y:S05]  /*1b10*/  @P1 BRA `(.L_x_19) ;  /* 0xfffffff800481947 */ /* 0x001fea000383ffff */
.L_x_13:
[----:B------:R-:W-:Y:S01]  /*1b20*/  ISETP.GT.AND P0, PT, R16, RZ, PT ;  /* 0x000000ff1000720c */ /* 0x000fe20003f04270 */
[----:B------:R-:W-:-:S12]  /*1b30*/  HFMA2 R15, -RZ, RZ, 0, 0 ;  /* 0x00000000ff0f7431 */ /* 0x000fd800000001ff */
[----:B------:R-:W-:Y:S05]  /*1b40*/  @!P0 BRA `(.L_x_20) ;  /* 0x0000000800988947 */ /* 0x000fea0003800000 */
[----:B------:R-:W-:Y:S01]  /*1b50*/  UISETP.GE.U32.AND UP0, UPT, UR23, 0x7, UPT ;  /* 0x000000071700788c */ /* 0x000fe2000bf06070 */
[----:B------:R-:W-:Y:S01]  /*1b60*/  MOV R15, RZ ;  /* 0x000000ff000f7202 */ /* 0x000fe20000000f00 */
[----:B------:R-:W-:-:S07]  /*1b70*/  UMOV UR6, URZ ;  /* 0x000000ff00067c82 */ /* 0x000fce0008000000 */
[----:B------:R-:W-:Y:S05]  /*1b80*/  BRA.U !UP0, `(.L_x_21) ;  /* 0x0000000508407547 */ /* 0x000fea000b800000 */
[----:B------:R-:W-:Y:S01]  /*1b90*/  MOV R15, RZ ;  /* 0x000000ff000f7202 */ /* 0x000fe20000000f00 */
[----:B------:R-:W-:-:S06]  /*1ba0*/  UMOV UR6, URZ ;  /* 0x000000ff00067c82 */ /* 0x000fcc0008000000 */
.L_x_22:
[----:B-1----:R-:W-:Y:S01]  /*1bb0*/  IMAD R11, R3, R16, UR6 ;  /* 0x00000006030b7e24 */ /* 0x002fe2000f8e0210 */
[----:B------:R-:W-:-:S04]  /*1bc0*/  UIADD3 UR6, UPT, UPT, UR6, 0x8, URZ ;  /* 0x0000000806067890 */ /* 0x000fc8000fffe0ff */
[----:B------:R-:W-:Y:S01]  /*1bd0*/  LEA R11, R11, UR13, 0x2 ;  /* 0x0000000d0b0b7c11 */ /* 0x000fe2000f8e10ff */
[----:B------:R-:W-:-:S04]  /*1be0*/  UISETP.NE.AND UP0, UPT, UR6, UR8, UPT ;  /* 0x000000080600728c */ /* 0x000fc8000bf05270 */
[----:B------:R-:W0:Y:S04]  /*1bf0*/  LDS R13, [R11] ;  /* 0x000000000b0d7984 */ /* 0x000e280000000800 */
[----:B------:R-:W1:Y:S04]  /*1c00*/  LDS R17, [R11+0x4] ;  /* 0x000004000b117984 */ /* 0x000e680000000800 */
[----:B------:R-:W2:Y:S04]  /*1c10*/  LDS R23, [R11+0x8] ;  /* 0x000008000b177984 */ /* 0x000ea80000000800 */
[----:B------:R-:W3:Y:S01]  /*1c20*/  LDS R25, [R11+0xc] ;  /* 0x00000c000b197984 */ /* 0x000ee20000000800 */
[--C-:B0-----:R-:W-:Y:S01]  /*1c30*/  FADD R13, R13, -R0.reuse ;  /* 0x800000000d0d7221 */ /* 0x101fe20000000000 */
[----:B-1----:R-:W-:-:S03]  /*1c40*/  FADD R17, R17, -R0 ;  /* 0x8000000011117221 */ /* 0x002fc60000000000 */
[----:B------:R-:W-:Y:S02]  /*1c50*/  FMUL R19, R13, 1.4426950216293334961 ;  /* 0x3fb8aa3b0d137820 */ /* 0x000fe40000400000 */
[----:B------:R-:W0:Y:S01]  /*1c60*/  LDS R13, [R11+0x10] ;  /* 0x000010000b0d7984 */ /* 0x000e220000000800 */
[----:B------:R-:W-:Y:S01]  /*1c70*/  FMUL R21, R17, 1.4426950216293334961 ;  /* 0x3fb8aa3b11157820 */ /* 0x000fe20000400000 */
[--C-:B--2---:R-:W-:Y:S01]  /*1c80*/  FADD R23, R23, -R0.reuse ;  /* 0x8000000017177221 */ /* 0x104fe20000000000 */
[----:B------:R-:W-:Y:S01]  /*1c90*/  FSETP.GEU.AND P1, PT, R19, -126, PT ;  /* 0xc2fc00001300780b */ /* 0x000fe20003f2e000 */
[----:B------:R-:W1:Y:S01]  /*1ca0*/  LDS R17, [R11+0x14] ;  /* 0x000014000b117984 */ /* 0x000e620000000800 */
[----:B---3--:R-:W-:Y:S01]  /*1cb0*/  FADD R25, R25, -R0 ;  /* 0x8000000019197221 */ /* 0x008fe20000000000 */
[----:B------:R-:W-:Y:S01]  /*1cc0*/  FSETP.GEU.AND P0, PT, R21, -126, PT ;  /* 0xc2fc00001500780b */ /* 0x000fe20003f0e000 */
[----:B------:R-:W-:Y:S02]  /*1cd0*/  FMUL R23, R23, 1.4426950216293334961 ;  /* 0x3fb8aa3b17177820 */ /* 0x000fe40000400000 */
[----:B------:R-:W-:-:S07]  /*1ce0*/  FMUL R25, R25, 1.4426950216293334961 ;  /* 0x3fb8aa3b19197820 */ /* 0x000fce0000400000 */
[----:B------:R-:W-:-:S03]  /*1cf0*/  @!P1 FMUL R19, R19, 0.5 ;  /* 0x3f00000013139820 */ /* 0x000fc60000400000 */
[----:B------:R-:W-:Y:S01]  /*1d00*/  @!P0 FMUL R21, R21, 0.5 ;  /* 0x3f00000015158820 */ /* 0x000fe20000400000 */
[----:B------:R2:W3:Y:S08]  /*1d10*/  MUFU.EX2 R18, R19 ;  /* 0x0000001300127308 */ /* 0x0004f00000000800 */
[----:B------:R4:W1:Y:S01]  /*1d20*/  MUFU.EX2 R20, R21 ;  /* 0x0000001500147308 */ /* 0x0008620000000800 */
[----:B--2---:R-:W2:Y:S01]  /*1d30*/  LDS R19, [R11+0x18] ;  /* 0x000018000b137984 */ /* 0x004ea20000000800 */
[----:B---3--:R-:W-:Y:S01]  /*1d40*/  @!P1 FMUL R18, R18, R18 ;  /* 0x0000001212129220 */ /* 0x008fe20000400000 */
[----:B------:R-:W-:-:S02]  /*1d50*/  FSETP.GEU.AND P1, PT, R23, -126, PT ;  /* 0xc2fc00001700780b */ /* 0x000fc40003f2e000 */
[----:B----4-:R-:W3:Y:S01]  /*1d60*/  LDS R21, [R11+0x1c] ;  /* 0x00001c000b157984 */ /* 0x010ee20000000800 */
[--C-:B0-----:R-:W-:Y:S01]  /*1d70*/  FADD R13, R13, -R0.reuse ;  /* 0x800000000d0d7221 */ /* 0x101fe20000000000 */
[----:B------:R-:W-:Y:S02]  /*1d80*/  FADD R15, R18, R15 ;  /* 0x0000000f120f7221 */ /* 0x000fe40000000000 */
[----:B------:R0:W-:Y:S01]  /*1d90*/  STS [R11], R18 ;  /* 0x000000120b007388 */ /* 0x0001e20000000800 */
[----:B-1----:R-:W-:Y:S01]  /*1da0*/  FADD R17, R17, -R0 ;  /* 0x8000000011117221 */ /* 0x002fe20000000000 */
[----:B------:R-:W-:Y:S01]  /*1db0*/  @!P0 FMUL R20, R20, R20 ;  /* 0x0000001414148220 */ /* 0x000fe20000400000 */
[----:B------:R-:W-:Y:S01]  /*1dc0*/  FSETP.GEU.AND P0, PT, R25, -126, PT ;  /* 0xc2fc00001900780b */ /* 0x000fe20003f0e000 */
[----:B------:R-:W-:Y:S01]  /*1dd0*/  FMUL R13, R13, 1.4426950216293334961 ;  /* 0x3fb8aa3b0d0d7820 */ /* 0x000fe20000400000 */
[----:B------:R-:W-:Y:S01]  /*1de0*/  FMUL R27, R17, 1.4426950216293334961 ;  /* 0x3fb8aa3b111b7820 */ /* 0x000fe20000400000 */
[----:B------:R-:W-:Y:S01]  /*1df0*/  FADD R15, R15, R20 ;  /* 0x000000140f0f7221 */ /* 0x000fe20000000000 */
[----:B------:R1:W-:Y:S01]  /*1e00*/  STS [R11+0x4], R20 ;  /* 0x000004140b007388 */ /* 0x0003e20000000800 */
[----:B------:R-:W-:-:S04]  /*1e10*/  @!P1 FMUL R23, R23, 0.5 ;  /* 0x3f00000017179820 */ /* 0x000fc80000400000 */
[----:B------:R-:W4:Y:S04]  /*1e20*/  MUFU.EX2 R24, R23 ;  /* 0x0000001700187308 */ /* 0x000f280000000800 */
[----:B------:R-:W-:-:S04]  /*1e30*/  @!P0 FMUL R25, R25, 0.5 ;  /* 0x3f00000019198820 */ /* 0x000fc80000400000 */
[----:B------:R-:W0:Y:S01]  /*1e40*/  MUFU.EX2 R22, R25 ;  /* 0x0000001900167308 */ /* 0x000e220000000800 */
[----:B--2---:R-:W-:Y:S01]  /*1e50*/  FADD R19, R19, -R0 ;  /* 0x8000000013137221 */ /* 0x004fe20000000000 */
[----:B----4-:R-:W-:Y:S01]  /*1e60*/  @!P1 FMUL R24, R24, R24 ;  /* 0x0000001818189220 */ /* 0x010fe20000400000 */
[----:B------:R-:W-:Y:S02]  /*1e70*/  FSETP.GEU.AND P1, PT, R13, -126, PT ;  /* 0xc2fc00000d00780b */ /* 0x000fe40003f2e000 */
[----:B------:R-:W-:Y:S01]  /*1e80*/  FMUL R19, R19, 1.4426950216293334961 ;  /* 0x3fb8aa3b13137820 */ /* 0x000fe20000400000 */
[----:B------:R-:W-:Y:S01]  /*1e90*/  FADD R15, R15, R24 ;  /* 0x000000180f0f7221 */ /* 0x000fe20000000000 */
[----:B------:R1:W-:Y:S01]  /*1ea0*/  STS [R11+0x8], R24 ;  /* 0x000008180b007388 */ /* 0x0003e20000000800 */
[----:B---3--:R-:W-:Y:S01]  /*1eb0*/  FADD R21, R21, -R0 ;  /* 0x8000000015157221 */ /* 0x008fe20000000000 */
[----:B0-----:R-:W-:Y:S01]  /*1ec0*/  @!P0 FMUL R22, R22, R22 ;  /* 0x0000001616168220 */ /* 0x001fe20000400000 */
[----:B------:R-:W-:-:S02]  /*1ed0*/  FSETP.GEU.AND P0, PT, R27, -126, PT ;  /* 0xc2fc00001b00780b */ /* 0x000fc40003f0e000 */
[----:B------:R-:W-:Y:S01]  /*1ee0*/  FMUL R21, R21, 1.4426950216293334961 ;  /* 0x3fb8aa3b15157820 */ /* 0x000fe20000400000 */
[----:B------:R-:W-:Y:S01]  /*1ef0*/  FADD R15, R15, R22 ;  /* 0x000000160f0f7221 */ /* 0x000fe20000000000 */
[----:B------:R1:W-:Y:S02]  /*1f00*/  STS [R11+0xc], R22 ;  /* 0x00000c160b007388 */ /* 0x0003e40000000800 */
[----:B------:R-:W-:-:S04]  /*1f10*/  @!P1 FMUL R13, R13, 0.5 ;  /* 0x3f0000000d0d9820 */ /* 0x000fc80000400000 */
[----:B------:R-:W0:Y:S03]  /*1f20*/  MUFU.EX2 R28, R13 ;  /* 0x0000000d001c7308 */ /* 0x000e260000000800 */
[----:B------:R-:W-:-:S05]  /*1f30*/  @!P0 FMUL R27, R27, 0.5 ;  /* 0x3f0000001b1b8820 */ /* 0x000fca0000400000 */
[----:B------:R-:W2:Y:S01]  /*1f40*/  MUFU.EX2 R26, R27 ;  /* 0x0000001b001a7308 */ /* 0x000ea20000000800 */
[----:B0-----:R-:W-:Y:S01]  /*1f50*/  @!P1 FMUL R28, R28, R28 ;  /* 0x0000001c1c1c9220 */ /* 0x001fe20000400000 */
[----:B------:R-:W-:-:S03]  /*1f60*/  FSETP.GEU.AND P1, PT, R19, -126, PT ;  /* 0xc2fc00001300780b */ /* 0x000fc60003f2e000 */
[----:B------:R-:W-:Y:S01]  /*1f70*/  FADD R15, R15, R28 ;  /* 0x0000001c0f0f7221 */ /* 0x000fe20000000000 */
[----:B------:R1:W-:Y:S01]  /*1f80*/  STS [R11+0x10], R28 ;  /* 0x0000101c0b007388 */ /* 0x0003e20000000800 */
[----:B--2---:R-:W-:Y:S01]  /*1f90*/  @!P0 FMUL R26, R26, R26 ;  /* 0x0000001a1a1a8220 */ /* 0x004fe20000400000 */
[----:B------:R-:W-:-:S03]  /*1fa0*/  FSETP.GEU.AND P0, PT, R21, -126, PT ;  /* 0xc2fc00001500780b */ /* 0x000fc60003f0e000 */
[----:B------:R-:W-:Y:S01]  /*1fb0*/  FADD R18, R15, R26 ;  /* 0x0000001a0f127221 */ /* 0x000fe20000000000 */
[----:B------:R1:W-:Y:S03]  /*1fc0*/  STS [R11+0x14], R26 ;  /* 0x0000141a0b007388 */ /* 0x0003e60000000800 */
[----:B------:R-:W-:-:S04]  /*1fd0*/  @!P1 FMUL R19, R19, 0.5 ;  /* 0x3f00000013139820 */ /* 0x000fc80000400000 */
[----:B------:R-:W0:Y:S02]  /*1fe0*/  MUFU.EX2 R17, R19 ;  /* 0x0000001300117308 */ /* 0x000e240000000800 */
[----:B------:R-:W-:-:S06]  /*1ff0*/  @!P0 FMUL R21, R21, 0.5 ;  /* 0x3f00000015158820 */ /* 0x000fcc0000400000 */
[----:B------:R-:W2:Y:S01]  /*2000*/  MUFU.EX2 R13, R21 ;  /* 0x00000015000d7308 */ /* 0x000ea20000000800 */
[----:B0-----:R-:W-:-:S04]  /*2010*/  @!P1 FMUL R17, R17, R17 ;  /* 0x0000001111119220 */ /* 0x001fc80000400000 */
[----:B------:R-:W-:Y:S01]  /*2020*/  FADD R18, R18, R17 ;  /* 0x0000001112127221 */ /* 0x000fe20000000000 */
[----:B------:R1:W-:Y:S01]  /*2030*/  STS [R11+0x18], R17 ;  /* 0x000018110b007388 */ /* 0x0003e20000000800 */
[----:B--2---:R-:W-:-:S04]  /*2040*/  @!P0 FMUL R13, R13, R13 ;  /* 0x0000000d0d0d8220 */ /* 0x004fc80000400000 */
[----:B------:R-:W-:Y:S01]  /*2050*/  FADD R15, R18, R13 ;  /* 0x0000000d120f7221 */ /* 0x000fe20000000000 */
[----:B------:R1:W-:Y:S01]  /*2060*/  STS [R11+0x1c], R13 ;  /* 0x00001c0d0b007388 */ /* 0x0003e20000000800 */
[----:B------:R-:W-:Y:S05]  /*2070*/  BRA.U UP0, `(.L_x_22) ;  /* 0xfffffff900cc7547 */ /* 0x000fea000b83ffff */
[----:B------:R-:W-:-:S05]  /*2080*/  UMOV UR6, UR8 ;  /* 0x0000000800067c82 */ /* 0x000fca0008000000 */
.L_x_21:
[----:B------:R-:W-:-:S09]  /*2090*/  UISETP.NE.AND UP0, UPT, UR22, URZ, UPT ;  /* 0x000000ff1600728c */ /* 0x000fd2000bf05270 */
[----:B------:R-:W-:Y:S05]  /*20a0*/  BRA.U !UP0, `(.L_x_20) ;  /* 0x0000000508407547 */ /* 0x000fea000b800000 */
[----:B------:R-:W-:Y:S02]  /*20b0*/  UIADD3 UR7, UPT, UPT, UR22, -0x1, URZ ;  /* 0xffffffff16077890 */ /* 0x000fe4000fffe0ff */
[----:B------:R-:W-:Y:S02]  /*20c0*/  UISETP.NE.AND UP1, UPT, UR21, URZ, UPT ;  /* 0x000000ff1500728c */ /* 0x000fe4000bf25270 */
[----:B------:R-:W-:-:S09]  /*20d0*/  UISETP.GE.U32.AND UP0, UPT, UR7, 0x3, UPT ;  /* 0x000000030700788c */ /* 0x000fd2000bf06070 */
[----:B------:R-:W-:Y:S05]  /*20e0*/  BRA.U !UP0, `(.L_x_23) ;  /* 0x00000001089c7547 */ /* 0x000fea000b800000 */
[----:B-1----:R-:W-:Y:S01]  /*20f0*/  IMAD R11, R3, R16, UR6 ;  /* 0x00000006030b7e24 */ /* 0x002fe2000f8e0210 */
[----:B------:R-:W-:-:S04]  /*2100*/  UIADD3 UR6, UPT, UPT, UR6, 0x4, URZ ;  /* 0x0000000406067890 */ /* 0x000fc8000fffe0ff */
[----:B------:R-:W-:-:S05]  /*2110*/  LEA R11, R11, UR13, 0x2 ;  /* 0x0000000d0b0b7c11 */ /* 0x000fca000f8e10ff */
[----:B------:R-:W0:Y:S04]  /*2120*/  LDS R13, [R11] ;  /* 0x000000000b0d7984 */ /* 0x000e280000000800 */
[----:B------:R-:W1:Y:S04]  /*2130*/  LDS R17, [R11+0x4] ;  /* 0x000004000b117984 */ /* 0x000e680000000800 */
[----:B------:R-:W2:Y:S04]  /*2140*/  LDS R19, [R11+0x8] ;  /* 0x000008000b137984 */ /* 0x000ea80000000800 */
[----:B------:R-:W3:Y:S01]  /*2150*/  LDS R21, [R11+0xc] ;  /* 0x00000c000b157984 */ /* 0x000ee20000000800 */
[--C-:B0-----:R-:W-:Y:S01]  /*2160*/  FADD R13, R13, -R0.reuse ;  /* 0x800000000d0d7221 */ /* 0x101fe20000000000 */
[----:B-1----:R-:W-:-:S03]  /*2170*/  FADD R17, R17, -R0 ;  /* 0x8000000011117221 */ /* 0x002fc60000000000 */
[----:B------:R-:W-:Y:S01]  /*2180*/  FMUL R13, R13, 1.4426950216293334961 ;  /* 0x3fb8aa3b0d0d7820 */ /* 0x000fe20000400000 */
[----:B------:R-:W-:Y:S01]  /*2190*/  FMUL R17, R17, 1.4426950216293334961 ;  /* 0x3fb8aa3b11117820 */ /* 0x000fe20000400000 */
[----:B--2---:R-:W-:-:S03]  /*21a0*/  FADD R19, R19, -R0 ;  /* 0x8000000013137221 */ /* 0x004fc60000000000 */
[----:B------:R-:W-:Y:S01]  /*21b0*/  FSETP.GEU.AND P1, PT, R13, -126, PT ;  /* 0xc2fc00000d00780b */ /* 0x000fe20003f2e000 */
[----:B---3--:R-:W-:Y:S01]  /*21c0*/  FADD R21, R21, -R0 ;  /* 0x8000000015157221 */ /* 0x008fe20000000000 */
[----:B------:R-:W-:Y:S01]  /*21d0*/  FSETP.GEU.AND P0, PT, R17, -126, PT ;  /* 0xc2fc00001100780b */ /* 0x000fe20003f0e000 */
[----:B------:R-:W-:Y:S02]  /*21e0*/  FMUL R19, R19, 1.4426950216293334961 ;  /* 0x3fb8aa3b13137820 */ /* 0x000fe40000400000 */
[----:B------:R-:W-:-:S08]  /*21f0*/  FMUL R21, R21, 1.4426950216293334961 ;  /* 0x3fb8aa3b15157820 */ /* 0x000fd00000400000 */
[----:B------:R-:W-:Y:S02]  /*2200*/  @!P1 FMUL R13, R13, 0.5 ;  /* 0x3f0000000d0d9820 */ /* 0x000fe40000400000 */
[----:B------:R-:W-:Y:S02]  /*2210*/  @!P0 FMUL R17, R17, 0.5 ;  /* 0x3f00000011118820 */ /* 0x000fe40000400000 */
[----:B------:R-:W0:Y:S08]  /*2220*/  MUFU.EX2 R18, R13 ;  /* 0x0000000d00127308 */ /* 0x000e300000000800 */
[----:B------:R-:W1:Y:S01]  /*2230*/  MUFU.EX2 R20, R17 ;  /* 0x0000001100147308 */ /* 0x000e620000000800 */
[----:B0-----:R-:W-:Y:S01]  /*2240*/  @!P1 FMUL R18, R18, R18 ;  /* 0x0000001212129220 */ /* 0x001fe20000400000 */
[----:B------:R-:W-:-:S03]  /*2250*/  FSETP.GEU.AND P1, PT, R19, -126, PT ;  /* 0xc2fc00001300780b */ /* 0x000fc60003f2e000 */
[----:B------:R-:W-:Y:S01]  /*2260*/  FADD R15, R15, R18 ;  /* 0x000000120f0f7221 */ /* 0x000fe20000000000 */
[----:B------:R0:W-:Y:S01]  /*2270*/  STS [R11], R18 ;  /* 0x000000120b007388 */ /* 0x0001e20000000800 */
[----:B-1----:R-:W-:Y:S01]  /*2280*/  @!P0 FMUL R20, R20, R20 ;  /* 0x0000001414148220 */ /* 0x002fe20000400000 */
[----:B------:R-:W-:-:S03]  /*2290*/  FSETP.GEU.AND P0, PT, R21, -126, PT ;  /* 0xc2fc00001500780b */ /* 0x000fc60003f0e000 */
[----:B------:R-:W-:Y:S01]  /*22a0*/  FADD R15, R15, R20 ;  /* 0x000000140f0f7221 */ /* 0x000fe20000000000 */
[----:B------:R0:W-:Y:S03]  /*22b0*/  STS [R11+0x4], R20 ;  /* 0x000004140b007388 */ /* 0x0001e60000000800 */
[----:B------:R-:W-:-:S04]  /*22c0*/  @!P1 FMUL R19, R19, 0.5 ;  /* 0x3f00000013139820 */ /* 0x000fc80000400000 */
[----:B------:R-:W1:Y:S02]  /*22d0*/  MUFU.EX2 R22, R19 ;  /* 0x0000001300167308 */ /* 0x000e640000000800 */
[----:B------:R-:W-:-:S06]  /*22e0*/  @!P0 FMUL R21, R21, 0.5 ;  /* 0x3f00000015158820 */ /* 0x000fcc0000400000 */
[----:B------:R-:W2:Y:S01]  /*22f0*/  MUFU.EX2 R24, R21 ;  /* 0x0000001500187308 */ /* 0x000ea20000000800 */
[----:B-1----:R-:W-:-:S04]  /*2300*/  @!P1 FMUL R22, R22, R22 ;  /* 0x0000001616169220 */ /* 0x002fc80000400000 */
[----:B------:R-:W-:Y:S01]  /*2310*/  FADD R15, R15, R22 ;  /* 0x000000160f0f7221 */ /* 0x000fe20000000000 */
[----:B------:R0:W-:Y:S01]  /*2320*/  STS [R11+0x8], R22 ;  /* 0x000008160b007388 */ /* 0x0001e20000000800 */
[----:B--2---:R-:W-:-:S04]  /*2330*/  @!P0 FMUL R24, R24, R24 ;  /* 0x0000001818188220 */ /* 0x004fc80000400000 */
[----:B------:R-:W-:Y:S01]  /*2340*/  FADD R15, R15, R24 ;  /* 0x000000180f0f7221 */ /* 0x000fe20000000000 */
[----:B------:R0:W-:Y:S06]  /*2350*/  STS [R11+0xc], R24 ;  /* 0x00000c180b007388 */ /* 0x0001ec0000000800 */
.L_x_23:
[----:B------:R-:W-:Y:S05]  /*2360*/  BRA.U !UP1, `(.L_x_20) ;  /* 0x0000000109907547 */ /* 0x000fea000b800000 */
[----:B------:R-:W-:Y:S02]  /*2370*/  UISETP.NE.AND UP0, UPT, UR21, 0x1, UPT ;  /* 0x000000011500788c */ /* 0x000fe4000bf05270 */
[----:B------:R-:W-:-:S07]  /*2380*/  UISETP.NE.AND UP1, UPT, UR9, URZ, UPT ;  /* 0x000000ff0900728c */ /* 0x000fce000bf25270 */
[----:B------:R-:W-:Y:S05]  /*2390*/  BRA.U !UP0, `(.L_x_24) ;  /* 0x0000000108547547 */ /* 0x000fea000b800000 */
[----:B01----:R-:W-:Y:S01]  /*23a0*/  IMAD R11, R3, R16, UR6 ;  /* 0x00000006030b7e24 */ /* 0x003fe2000f8e0210 */
[----:B------:R-:W-:-:S04]  /*23b0*/  UIADD3 UR6, UPT, UPT, UR6, 0x2, URZ ;  /* 0x0000000206067890 */ /* 0x000fc8000fffe0ff */
[----:B------:R-:W-:-:S05]  /*23c0*/  LEA R17, R11, UR13, 0x2 ;  /* 0x0000000d0b117c11 */ /* 0x000fca000f8e10ff */
[----:B------:R-:W0:Y:S04]  /*23d0*/  LDS R11, [R17] ;  /* 0x00000000110b7984 */ /* 0x000e280000000800 */
[----:B------:R-:W1:Y:S01]  /*23e0*/  LDS R13, [R17+0x4] ;  /* 0x00000400110d7984 */ /* 0x000e620000000800 */
[--C-:B0-----:R-:W-:Y:S01]  /*23f0*/  FADD R11, R11, -R0.reuse ;  /* 0x800000000b0b7221 */ /* 0x101fe20000000000 */
[----:B-1----:R-:W-:-:S03]  /*2400*/  FADD R13, R13, -R0 ;  /* 0x800000000d0d7221 */ /* 0x002fc60000000000 */
[----:B------:R-:W-:Y:S01]  /*2410*/  FMUL R11, R11, 1.4426950216293334961 ;  /* 0x3fb8aa3b0b0b7820 */ /* 0x000fe20000400000 */
[----:B------:R-:W-:-:S04]  /*2420*/  FMUL R13, R13, 1.4426950216293334961 ;  /* 0x3fb8aa3b0d0d7820 */ /* 0x000fc80000400000 */
[----:B------:R-:W-:Y:S02]  /*2430*/  FSETP.GEU.AND P0, PT, R11, -126, PT ;  /* 0xc2fc00000b00780b */ /* 0x000fe40003f0e000 */
[----:B------:R-:W-:-:S11]  /*2440*/  FSETP.GEU.AND P1, PT, R13, -126, PT ;  /* 0xc2fc00000d00780b */ /* 0x000fd60003f2e000 */
[----:B------:R-:W-:Y:S02]  /*2450*/  @!P0 FMUL R11, R11, 0.5 ;  /* 0x3f0000000b0b8820 */ /* 0x000fe40000400000 */
[----:B------:R-:W-:Y:S02]  /*2460*/  @!P1 FMUL R13, R13, 0.5 ;  /* 0x3f0000000d0d9820 */ /* 0x000fe40000400000 */
[----:B------:R-:W0:Y:S08]  /*2470*/  MUFU.EX2 R18, R11 ;  /* 0x0000000b00127308 */ /* 0x000e300000000800 */
[----:B------:R-:W1:Y:S01]  /*2480*/  MUFU.EX2 R20, R13 ;  /* 0x0000000d00147308 */ /* 0x000e620000000800 */
[----:B0-----:R-:W-:-:S04]  /*2490*/  @!P0 FMUL R18, R18, R18 ;  /* 0x0000001212128220 */ /* 0x001fc80000400000 */
[----:B------:R-:W-:Y:S01]  /*24a0*/  FADD R15, R15, R18 ;  /* 0x000000120f0f7221 */ /* 0x000fe20000000000 */
[----:B------:R2:W-:Y:S01]  /*24b0*/  STS [R17], R18 ;  /* 0x0000001211007388 */ /* 0x0005e20000000800 */
[----:B-1----:R-:W-:-:S04]  /*24c0*/  @!P1 FMUL R20, R20, R20 ;  /* 0x0000001414149220 */ /* 0x002fc80000400000 */
[----:B------:R-:W-:Y:S01]  /*24d0*/  FADD R15, R15, R20 ;  /* 0x000000140f0f7221 */ /* 0x000fe20000000000 */
[----:B------:R2:W-:Y:S06]  /*24e0*/  STS [R17+0x4], R20 ;  /* 0x0000041411007388 */ /* 0x0005ec0000000800 */
.L_x_24:
[----:B------:R-:W-:Y:S05]  /*24f0*/  BRA.U !UP1, `(.L_x_20) ;  /* 0x00000001092c7547 */ /* 0x000fea000b800000 */
[----:B------:R-:W-:-:S05]  /*2500*/  IMAD R16, R3, R16, UR6 ;  /* 0x0000000603107e24 */ /* 0x000fca000f8e0210 */
[----:B------:R-:W-:-:S05]  /*2510*/  LEA R16, R16, UR13, 0x2 ;  /* 0x0000000d10107c11 */ /* 0x000fca000f8e10ff */
[----:B01----:R-:W0:Y:S02]  /*2520*/  LDS R11, [R16] ;  /* 0x00000000100b7984 */ /* 0x003e240000000800 */
[----:B0-----:R-:W-:-:S04]  /*2530*/  FADD R11, R11, -R0 ;  /* 0x800000000b0b7221 */ /* 0x001fc80000000000 */
[----:B------:R-:W-:-:S05]  /*2540*/  FMUL R11, R11, 1.4426950216293334961 ;  /* 0x3fb8aa3b0b0b7820 */ /* 0x000fca0000400000 */
[----:B------:R-:W-:-:S13]  /*2550*/  FSETP.GEU.AND P0, PT, R11, -126, PT ;  /* 0xc2fc00000b00780b */ /* 0x000fda0003f0e000 */
[----:B------:R-:W-:-:S04]  /*2560*/  @!P0 FMUL R11, R11, 0.5 ;  /* 0x3f0000000b0b8820 */ /* 0x000fc80000400000 */
[----:B------:R-:W0:Y:S02]  /*2570*/  MUFU.EX2 R13, R11 ;  /* 0x0000000b000d7308 */ /* 0x000e240000000800 */
[----:B0-----:R-:W-:-:S04]  /*2580*/  @!P0 FMUL R13, R13, R13 ;  /* 0x0000000d0d0d8220 */ /* 0x001fc80000400000 */
[----:B------:R-:W-:Y:S01]  /*2590*/  FADD R15, R15, R13 ;  /* 0x0000000d0f0f7221 */ /* 0x000fe20000000000 */
[----:B------:R3:W-:Y:S06]  /*25a0*/  STS [R16], R13 ;  /* 0x0000000d10007388 */ /* 0x0007ec0000000800 */
.L_x_20:
[C---:B01---5:R-:W-:Y:S01]  /*25b0*/  FMNMX R11, R2.reuse, R0, !PT ;  /* 0x00000000020b7209 */ /* 0x063fe20007800000 */
[----:B------:R-:W-:Y:S04]  /*25c0*/  BSSY.RECONVERGENT B2, `(.L_x_25) ;  /* 0x000001a000027945 */ /* 0x000fe80003800200 */
[----:B------:R-:W-:Y:S01]  /*25d0*/  FADD R2, R2, -R11 ;  /* 0x8000000b02027221 */ /* 0x000fe20000000000 */
[----:B------:R-:W-:-:S03]  /*25e0*/  FADD R0, -R11, R0 ;  /* 0x000000000b007221 */ /* 0x000fc60000000100 */
[----:B------:R-:W-:Y:S01]  /*25f0*/  FMUL R2, R2, 1.4426950216293334961 ;  /* 0x3fb8aa3b02027820 */ /* 0x000fe20000400000 */
[----:B------:R-:W-:-:S04]  /*2600*/  FMUL R0, R0, 1.4426950216293334961 ;  /* 0x3fb8aa3b00007820 */ /* 0x000fc80000400000 */
[----:B------:R-:W-:Y:S02]  /*2610*/  FSETP.GEU.AND P0, PT, R2, -126, PT ;  /* 0xc2fc00000200780b */ /* 0x000fe40003f0e000 */
[----:B------:R-:W-:-:S11]  /*2620*/  FSETP.GEU.AND P1, PT, R0, -126, PT ;  /* 0xc2fc00000000780b */ /* 0x000fd60003f2e000 */
[----:B------:R-:W-:Y:S02]  /*2630*/  @!P0 FMUL R2, R2, 0.5 ;  /* 0x3f00000002028820 */ /* 0x000fe40000400000 */
[----:B------:R-:W-:Y:S02]  /*2640*/  @!P1 FMUL R0, R0, 0.5 ;  /* 0x3f00000000009820 */ /* 0x000fe40000400000 */
[----:B--2---:R-:W0:Y:S08]  /*2650*/  MUFU.EX2 R17, R2 ;  /* 0x0000000200117308 */ /* 0x004e300000000800 */
[----:B---3--:R-:W1:Y:S01]  /*2660*/  MUFU.EX2 R13, R0 ;  /* 0x00000000000d7308 */ /* 0x008e620000000800 */
[----:B0-----:R-:W-:-:S04]  /*2670*/  @!P0 FMUL R17, R17, R17 ;  /* 0x0000001111118220 */ /* 0x001fc80000400000 */
[----:B------:R-:W-:Y:S01]  /*2680*/  FMUL R14, R14, R17 ;  /* 0x000000110e0e7220 */ /* 0x000fe20000400000 */
[----:B-1----:R-:W-:-:S04]  /*2690*/  @!P1 FMUL R13, R13, R13 ;  /* 0x0000000d0d0d9220 */ /* 0x002fc80000400000 */
[----:B------:R-:W-:-:S05]  /*26a0*/  FFMA R15, R13, R15, R14 ;  /* 0x0000000f0d0f7223 */ /* 0x000fca000000000e */
[----:B------:R-:W-:-:S04]  /*26b0*/  IADD3 R16, PT, PT, R15, 0x1800000, RZ ;  /* 0x018000000f107810 */ /* 0x000fc80007ffe0ff */
[----:B------:R-:W-:-:S04]  /*26c0*/  LOP3.LUT R16, R16, 0x7f800000, RZ, 0xc0, !PT ;  /* 0x7f80000010107812 */ /* 0x000fc800078ec0ff */
[----:B------:R-:W-:-:S13]  /*26d0*/  ISETP.GT.U32.AND P0, PT, R16, 0x1ffffff, PT ;  /* 0x01ffffff1000780c */ /* 0x000fda0003f04070 */
[----:B------:R-:W-:Y:S05]  /*26e0*/  @P0 BRA `(.L_x_26) ;  /* 0x00000000000c0947 */ /* 0x000fea0003800000 */
[----:B------:R-:W-:-:S07]  /*26f0*/  MOV R16, 0x2710 ;  /* 0x0000271000107802 */ /* 0x000fce0000000f00 */
[----:B------:R-:W-:Y:S05]  /*2700*/  CALL.REL.NOINC `($__internal_0_$__cuda_sm20_rcp_rn_f32_slowpath) ;  /* 0x0000002c00e07944 */ /* 0x000fea0003c00000 */
[----:B------:R-:W-:Y:S05]  /*2710*/  BRA `(.L_x_27) ;  /* 0x0000000000107947 */ /* 0x000fea0003800000 */
.L_x_26:
[----:B------:R-:W0:Y:S02]  /*2720*/  MUFU.RCP R2, R15 ;  /* 0x0000000f00027308 */ /* 0x000e240000001000 */
[----:B0-----:R-:W-:-:S04]  /*2730*/  FFMA R0, R15, R2, -1 ;  /* 0xbf8000000f007423 */ /* 0x001fc80000000002 */
[----:B------:R-:W-:-:S04]  /*2740*/  FADD.FTZ R17, -R0, -RZ ;  /* 0x800000ff00117221 */ /* 0x000fc80000010100 */
[----:B------:R-:W-:-:S07]  /*2750*/  FFMA R2, R2, R17, R2 ;  /* 0x0000001102027223 */ /* 0x000fce0000000002 */
.L_x_27:
[----:B------:R-:W-:Y:S05]  /*2760*/  BSYNC.RECONVERGENT B2 ;  /* 0x0000000000027941 */ /* 0x000fea0003800200 */
.L_x_25:
[----:B------:R-:W-:Y:S05]  /*2770*/  @!P6 BRA `(.L_x_28) ;  /* 0x0000000400dce947 */ /* 0x000fea0003800000 */
[----:B------:R-:W-:-:S05]  /*2780*/  UMOV UR6, URZ ;  /* 0x000000ff00067c82 */ /* 0x000fca0008000000 */
.L_x_35:
[----:B------:R-:W-:Y:S01]  /*2790*/  UISETP.GE.U32.AND UP0, UPT, UR23, 0x7, UPT ;  /* 0x000000071700788c */ /* 0x000fe2000bf06070 */
[----:B------:R-:W-:Y:S01]  /*27a0*/  HFMA2 R18, -RZ, RZ, 0, 0 ;  /* 0x00000000ff127431 */ /* 0x000fe200000001ff */
[----:B------:R-:W-:-:S07]  /*27b0*/  MOV R0, RZ ;  /* 0x000000ff00007202 */ /* 0x000fce0000000f00 */
[----:B0-----:R-:W-:Y:S05]  /*27c0*/  BRA.U !UP0, `(.L_x_29) ;  /* 0x0000000108ac7547 */ /* 0x001fea000b800000 */
[----:B------:R-:W0:Y:S01]  /*27d0*/  LDC R0, c[0x0][0x39c] ;  /* 0x0000e700ff007b82 */ /* 0x000e220000000800 */
[----:B------:R-:W-:Y:S01]  /*27e0*/  MOV R18, RZ ;  /* 0x000000ff00127202 */ /* 0x000fe20000000f00 */
[----:B------:R-:W1:Y:S01]  /*27f0*/  LDCU UR7, c[0x0][0x3a8] ;  /* 0x00007500ff0777ac */ /* 0x000e620008000800 */
[----:B------:R-:W-:-:S07]  /*2800*/  MOV R16, RZ ;  /* 0x000000ff00107202 */ /* 0x000fce0000000f00 */
.L_x_30:
[C---:B0-----:R-:W-:Y:S02]  /*2810*/  IMAD R19, R16.reuse, R0, UR6 ;  /* 0x0000000610137e24 */ /* 0x041fe4000f8e0200 */
[----:B-1----:R-:W-:Y:S01]  /*2820*/  IMAD R17, R3, UR7, R16 ;  /* 0x0000000703117c24 */ /* 0x002fe2000f8e0210 */
[----:B------:R-:W-:Y:S02]  /*2830*/  IADD3 R16, PT, PT, R16, 0x8, RZ ;  /* 0x0000000810107810 */ /* 0x000fe40007ffe0ff */
[----:B------:R-:W-:Y:S02]  /*2840*/  LEA R23, R19, UR28, 0x2 ;  /* 0x0000001c13177c11 */ /* 0x000fe4000f8e10ff */
[----:B------:R-:W-:Y:S02]  /*2850*/  LEA R17, R17, UR13, 0x2 ;  /* 0x0000000d11117c11 */ /* 0x000fe4000f8e10ff */
[----:B------:R-:W-:Y:S01]  /*2860*/  LEA R29, R0, R23, 0x2 ;  /* 0x00000017001d7211 */ /* 0x000fe200078e10ff */
[----:B------:R-:W-:Y:S01]  /*2870*/  LDS R22, [R23] ;  /* 0x0000000017167984 */ /* 0x000fe20000000800 */
[----:B------:R-:W-:-:S02]  /*2880*/  ISETP.NE.AND P0, PT, R16, UR8, PT ;  /* 0x0000000810007c0c */ /* 0x000fc4000bf05270 */
[C---:B------:R-:W-:Y:S01]  /*2890*/  LEA R26, R0.reuse, R29, 0x2 ;  /* 0x0000001d001a7211 */ /* 0x040fe200078e10ff */
[----:B------:R-:W0:Y:S03]  /*28a0*/  LDS R19, [R17] ;  /* 0x0000000011137984 */ /* 0x000e260000000800 */
[C---:B------:R-:W-:Y:S01]  /*28b0*/  LEA R28, R0.reuse, R26, 0x2 ;  /* 0x0000001a001c7211 */ /* 0x040fe200078e10ff */
[----:B------:R-:W-:Y:S03]  /*28c0*/  LDS R24, [R17+0x4] ;  /* 0x0000040011187984 */ /* 0x000fe60000000800 */
[----:B------:R-:W-:Y:S01]  /*28d0*/  LEA R25, R0, R28, 0x2 ;  /* 0x0000001c00197211 */ /* 0x000fe200078e10ff */
[----:B------:R-:W1:Y:S04]  /*28e0*/  LDS R29, [R29] ;  /* 0x000000001d1d7984 */ /* 0x000e680000000800 */
[----:B------:R-:W-:Y:S04]  /*28f0*/  LDS R20, [R17+0x8] ;  /* 0x0000080011147984 */ /* 0x000fe80000000800 */
[----:B------:R-:W2:Y:S04]  /*2900*/  LDS R21, [R26] ;  /* 0x000000001a157984 */ /* 0x000ea80000000800 */
[----:B------:R-:W-:Y:S04]  /*2910*/  LDS R23, [R17+0x14] ;  /* 0x0000140011177984 */ /* 0x000fe80000000800 */
[----:B------:R-:W-:Y:S01]  /*2920*/  LDS R26, [R17+0x1c] ;  /* 0x00001c00111a7984 */ /* 0x000fe20000000800 */
[----:B0-----:R-:W-:-:S03]  /*2930*/  FFMA R19, R19, R22, R18 ;  /* 0x0000001613137223 */ /* 0x001fc60000000012 */
[----:B------:R-:W-:Y:S01]  /*2940*/  LDS R18, [R17+0xc] ;  /* 0x00000c0011127984 */ /* 0x000fe20000000800 */
[----:B-1----:R-:W-:Y:S01]  /*2950*/  FFMA R27, R24, R29, R19 ;  /* 0x0000001d181b7223 */ /* 0x002fe20000000013 */
[----:B------:R-:W-:Y:S02]  /*2960*/  LEA R24, R0, R25, 0x2 ;  /* 0x0000001900187211 */ /* 0x000fe400078e10ff */
[----:B------:R-:W0:Y:S04]  /*2970*/  LDS R19, [R28] ;  /* 0x000000001c137984 */ /* 0x000e280000000800 */
[----:B------:R-:W-:Y:S01]  /*2980*/  LDS R25, [R25] ;  /* 0x0000000019197984 */ /* 0x000fe20000000800 */
[----:B--2---:R-:W-:Y:S01]  /*2990*/  FFMA R27, R20, R21, R27 ;  /* 0x00000015141b7223 */ /* 0x004fe2000000001b */
[----:B------:R-:W-:-:S02]  /*29a0*/  LEA R21, R0, R24, 0x2 ;  /* 0x0000001800157211 */ /* 0x000fc400078e10ff */
[----:B------:R-:W1:Y:S02]  /*29b0*/  LDS R20, [R17+0x10] ;  /* 0x0000100011147984 */ /* 0x000e640000000800 */
[----:B------:R-:W-:Y:S02]  /*29c0*/  LEA R29, R0, R21, 0x2 ;  /* 0x00000015001d7211 */ /* 0x000fe400078e10ff */
[----:B------:R-:W2:Y:S04]  /*29d0*/  LDS R24, [R24] ;  /* 0x0000000018187984 */ /* 0x000ea80000000800 */
[----:B------:R-:W-:Y:S04]  /*29e0*/  LDS R22, [R21] ;  /* 0x0000000015167984 */ /* 0x000fe80000000800 */
[----:B------:R-:W3:Y:S04]  /*29f0*/  LDS R21, [R17+0x18] ;  /* 0x0000180011157984 */ /* 0x000ee80000000800 */
[----:B------:R-:W4:Y:S01]  /*2a00*/  LDS R29, [R29] ;  /* 0x000000001d1d7984 */ /* 0x000f220000000800 */
[----:B0-----:R-:W-:-:S04]  /*2a10*/  FFMA R19, R18, R19, R27 ;  /* 0x0000001312137223 */ /* 0x001fc8000000001b */
[----:B-1----:R-:W-:-:S04]  /*2a20*/  FFMA R20, R20, R25, R19 ;  /* 0x0000001914147223 */ /* 0x002fc80000000013 */
[----:B--2---:R-:W-:-:S04]  /*2a30*/  FFMA R20, R23, R24, R20 ;  /* 0x0000001817147223 */ /* 0x004fc80000000014 */
[----:B---3--:R-:W-:-:S04]  /*2a40*/  FFMA R19, R21, R22, R20 ;  /* 0x0000001615137223 */ /* 0x008fc80000000014 */
[----:B----4-:R-:W-:Y:S01]  /*2a50*/  FFMA R18, R26, R29, R19 ;  /* 0x0000001d1a127223 */ /* 0x010fe20000000013 */
[----:B------:R-:W-:Y:S06]  /*2a60*/  @P0 BRA `(.L_x_30) ;  /* 0xfffffffc00680947 */ /* 0x000fec000383ffff */
[----:B------:R-:W-:-:S07]  /*2a70*/  MOV R0, UR8 ;  /* 0x0000000800007c02 */ /* 0x000fce0008000f00 */
.L_x_29:
[----:B------:R-:W-:-:S09]  /*2a80*/  UISETP.NE.AND UP0, UPT, UR22, URZ, UPT ;  /* 0x000000ff1600728c */ /* 0x000fd2000bf05270 */
[----:B------:R-:W-:Y:S05]  /*2a90*/  BRA.U !UP0, `(.L_x_31) ;  /* 0x0000000108d87547 */ /* 0x000fea000b800000 */
[----:B------:R-:W-:Y:S02]  /*2aa0*/  UIADD3 UR7, UPT, UPT, UR22, -0x1, URZ ;  /* 0xffffffff16077890 */ /* 0x000fe4000fffe0ff */
[----:B------:R-:W-:Y:S02]  /*2ab0*/  UISETP.NE.AND UP1, UPT, UR21, URZ, UPT ;  /* 0x000000ff1500728c */ /* 0x000fe4000bf25270 */
[----:B------:R-:W-:-:S09]  /*2ac0*/  UISETP.GE.U32.AND UP0, UPT, UR7, 0x3, UPT ;  /* 0x000000030700788c */ /* 0x000fd2000bf06070 */
[----:B------:R-:W-:Y:S05]  /*2ad0*/  BRA.U !UP0, `(.L_x_32) ;  /* 0x0000000108587547 */ /* 0x000fea000b800000 */
[----:B------:R-:W0:Y:S01]  /*2ae0*/  LDC R24, c[0x0][0x39c] ;  /* 0x0000e700ff187b82 */ /* 0x000e220000000800 */
[----:B------:R-:W1:Y:S02]  /*2af0*/  LDCU UR7, c[0x0][0x3a8] ;  /* 0x00007500ff0777ac */ /* 0x000e640008000800 */
[----:B-1----:R-:W-:Y:S02]  /*2b00*/  IMAD R16, R3, UR7, R0 ;  /* 0x0000000703107c24 */ /* 0x002fe4000f8e0200 */
[----:B0-----:R-:W-:-:S03]  /*2b10*/  IMAD R17, R0, R24, UR6 ;  /* 0x0000000600117e24 */ /* 0x001fc6000f8e0218 */
[----:B------:R-:W-:Y:S02]  /*2b20*/  LEA R20, R16, UR13, 0x2 ;  /* 0x0000000d10147c11 */ /* 0x000fe4000f8e10ff */
[----:B------:R-:W-:Y:S02]  /*2b30*/  IADD3 R0, PT, PT, R0, 0x4, RZ ;  /* 0x0000000400007810 */ /* 0x000fe40007ffe0ff */
[----:B------:R-:W-:Y:S01]  /*2b40*/  LEA R21, R17, UR28, 0x2 ;  /* 0x0000001c11157c11 */ /* 0x000fe2000f8e10ff */
[----:B------:R-:W-:Y:S03]  /*2b50*/  LDS R16, [R20+0x4] ;  /* 0x0000040014107984 */ /* 0x000fe60000000800 */
[C---:B------:R-:W-:Y:S01]  /*2b60*/  LEA R22, R24.reuse, R21, 0x2 ;  /* 0x0000001518167211 */ /* 0x040fe200078e10ff */
[----:B------:R-:W-:Y:S03]  /*2b70*/  LDS R17, [R20] ;  /* 0x0000000014117984 */ /* 0x000fe60000000800 */
[C---:B------:R-:W-:Y:S01]  /*2b80*/  LEA R23, R24.reuse, R22, 0x2 ;  /* 0x0000001618177211 */ /* 0x040fe200078e10ff */
[----:B------:R-:W0:Y:S03]  /*2b90*/  LDS R21, [R21] ;  /* 0x0000000015157984 */ /* 0x000e260000000800 */
[----:B------:R-:W-:Y:S01]  /*2ba0*/  LEA R24, R24, R23, 0x2 ;  /* 0x0000001718187211 */ /* 0x000fe200078e10ff */
[----:B------:R-:W1:Y:S04]  /*2bb0*/  LDS R22, [R22] ;  /* 0x0000000016167984 */ /* 0x000e680000000800 */
[----:B------:R-:W-:Y:S04]  /*2bc0*/  LDS R19, [R20+0x8] ;  /* 0x0000080014137984 */ /* 0x000fe80000000800 */
[----:B------:R-:W2:Y:S04]  /*2bd0*/  LDS R23, [R23] ;  /* 0x0000000017177984 */ /* 0x000ea80000000800 */
[----:B------:R-:W-:Y:S04]  /*2be0*/  LDS R25, [R20+0xc] ;  /* 0x00000c0014197984 */ /* 0x000fe80000000800 */
[----:B------:R-:W3:Y:S01]  /*2bf0*/  LDS R24, [R24] ;  /* 0x0000000018187984 */ /* 0x000ee20000000800 */
[----:B0-----:R-:W-:-:S04]  /*2c00*/  FFMA R17, R17, R21, R18 ;  /* 0x0000001511117223 */ /* 0x001fc80000000012 */
[----:B-1----:R-:W-:-:S04]  /*2c10*/  FFMA R16, R16, R22, R17 ;  /* 0x0000001610107223 */ /* 0x002fc80000000011 */
[----:B--2---:R-:W-:-:S04]  /*2c20*/  FFMA R16, R19, R23, R16 ;  /* 0x0000001713107223 */ /* 0x004fc80000000010 */
[----:B---3--:R-:W-:-:S07]  /*2c30*/  FFMA R18, R25, R24, R16 ;  /* 0x0000001819127223 */ /* 0x008fce0000000010 */
.L_x_32:
[----:B------:R-:W-:Y:S05]  /*2c40*/  BRA.U !UP1, `(.L_x_31) ;  /* 0x00000001096c7547 */ /* 0x000fea000b800000 */
[----:B------:R-:W-:Y:S02]  /*2c50*/  UISETP.NE.AND UP0, UPT, UR21, 0x1, UPT ;  /* 0x000000011500788c */ /* 0x000fe4000bf05270 */
[----:B------:R-:W-:-:S07]  /*2c60*/  UISETP.NE.AND UP1, UPT, UR9, URZ, UPT ;  /* 0x000000ff0900728c */ /* 0x000fce000bf25270 */
        /* <DEDUP_REMOVED lines=9> */
[----:B------:R-:W-:Y:S01]  /*2d00*/  LEA R19, R19, R20, 0x2 ;  /* 0x0000001413137211 */ /* 0x000fe200078e10ff */
[----:B------:R-:W-:Y:S04]  /*2d10*/  LDS R17, [R16] ;  /* 0x0000000010117984 */ /* 0x000fe80000000800 */
[----:B------:R-:W0:Y:S04]  /*2d20*/  LDS R20, [R20] ;  /* 0x0000000014147984 */ /* 0x000e280000000800 */
[----:B------:R-:W1:Y:S01]  /*2d30*/  LDS R19, [R19] ;  /* 0x0000000013137984 */ /* 0x000e620000000800 */
[----:B0-----:R-:W-:-:S04]  /*2d40*/  FFMA R17, R17, R20, R18 ;  /* 0x0000001411117223 */ /* 0x001fc80000000012 */
[----:B-1----:R-:W-:-:S07]  /*2d50*/  FFMA R18, R22, R19, R17 ;  /* 0x0000001316127223 */ /* 0x002fce0000000011 */
.L_x_33:
[----:B------:R-:W-:Y:S05]  /*2d60*/  BRA.U !UP1, `(.L_x_31) ;  /* 0x0000000109247547 */ /* 0x000fea000b800000 */
[----:B------:R-:W0:Y:S01]  /*2d70*/  LDC R17, c[0x0][0x39c] ;  /* 0x0000e700ff117b82 */ /* 0x000e220000000800 */
[----:B------:R-:W1:Y:S02]  /*2d80*/  LDCU UR7, c[0x0][0x3a8] ;  /* 0x00007500ff0777ac */ /* 0x000e640008000800 */
[----:B-1----:R-:W-:Y:S02]  /*2d90*/  IMAD R16, R3, UR7, R0 ;  /* 0x0000000703107c24 */ /* 0x002fe4000f8e0200 */
[----:B0-----:R-:W-:-:S03]  /*2da0*/  IMAD R0, R0, R17, UR6 ;  /* 0x0000000600007e24 */ /* 0x001fc6000f8e0211 */
[----:B------:R-:W-:Y:S02]  /*2db0*/  LEA R16, R16, UR13, 0x2 ;  /* 0x0000000d10107c11 */ /* 0x000fe4000f8e10ff */
[----:B------:R-:W-:-:S03]  /*2dc0*/  LEA R0, R0, UR28, 0x2 ;  /* 0x0000001c00007c11 */ /* 0x000fc6000f8e10ff */
[----:B------:R-:W-:Y:S04]  /*2dd0*/  LDS R17, [R16] ;  /* 0x0000000010117984 */ /* 0x000fe80000000800 */
[----:B------:R-:W0:Y:S02]  /*2de0*/  LDS R0, [R0] ;  /* 0x0000000000007984 */ /* 0x000e240000000800 */
[----:B0-----:R-:W-:-:S07]  /*2df0*/  FFMA R18, R17, R0, R18 ;  /* 0x0000000011127223 */ /* 0x001fce0000000012 */
.L_x_31:
[----:B------:R-:W0:Y:S01]  /*2e00*/  LDC.64 R16, c[0x0][0x3c8] ;  /* 0x0000f200ff107b82 */ /* 0x000e220000000a00 */
[----:B------:R-:W-:Y:S01]  /*2e10*/  MOV R0, UR5 ;  /* 0x0000000500007c02 */ /* 0x000fe20008000f00 */
[----:B------:R-:W1:Y:S04]  /*2e20*/  LDCU UR7, c[0x0][0x39c] ;  /* 0x00007380ff0777ac */ /* 0x000e680008000800 */
[----:B------:R-:W-:-:S05]  /*2e30*/  IMAD R19, R0, UR19, R9 ;  /* 0x0000001300137c24 */ /* 0x000fca000f8e0209 */
[----:B------:R-:W-:-:S05]  /*2e40*/  IADD3 R19, PT, PT, R19, UR6, RZ ;  /* 0x0000000613137c10 */ /* 0x000fca000fffe0ff */
[----:B0-----:R-:W-:-:S05]  /*2e50*/  IMAD.WIDE R16, R19, 0x4, R16 ;  /* 0x0000000413107825 */ /* 0x001fca00078e0210 */
[----:B------:R-:W2:Y:S01]  /*2e60*/  LDG.E R19, desc[UR16][R16.64] ;  /* 0x0000001010137981 */ /* 0x000ea2000c1e1900 */
[----:B------:R-:W-:-:S04]  /*2e70*/  UIADD3 UR6, UPT, UPT, UR6, 0x1, URZ ;  /* 0x0000000106067890 */ /* 0x000fc8000fffe0ff */
[----:B-1----:R-:W-:Y:S01]  /*2e80*/  UISETP.NE.AND UP0, UPT, UR6, UR7, UPT ;  /* 0x000000070600728c */ /* 0x002fe2000bf05270 */
[----:B--2---:R-:W-:-:S04]  /*2e90*/  FMUL R0, R14, R19 ;  /* 0x000000130e007220 */ /* 0x004fc80000400000 */
[----:B------:R-:W-:-:S04]  /*2ea0*/  FFMA R19, R13, R18, R0 ;  /* 0x000000120d137223 */ /* 0x000fc80000000000 */
[----:B------:R-:W-:-:S05]  /*2eb0*/  FMUL R19, R19, R2 ;  /* 0x0000000213137220 */ /* 0x000fca0000400000 */
[----:B------:R0:W-:Y:S01]  /*2ec0*/  STG.E desc[UR16][R16.64], R19 ;  /* 0x0000001310007986 */ /* 0x0001e2000c101910 */
[----:B------:R-:W-:Y:S05]  /*2ed0*/  BRA.U !UP0, `(.L_x_34) ;  /* 0x0000000908b47547 */ /* 0x000fea000b800000 */
[----:B------:R-:W-:Y:S05]  /*2ee0*/  BRA `(.L_x_35) ;  /* 0xfffffff800287947 */ /* 0x000fea000383ffff */
.L_x_28:
[----:B------:R-:W-:Y:S01]  /*2ef0*/  UMOV UR6, URZ ;  /* 0x000000ff00067c82 */ /* 0x000fe20008000000 */
[----:B------:R-:W-:Y:S05]  /*2f00*/  @!P4 BRA `(.L_x_36) ;  /* 0x00000004002cc947 */ /* 0x000fea0003800000 */
[----:B------:R-:W-:Y:S01]  /*2f10*/  FMUL R19, RZ, R13 ;  /* 0x0000000dff137220 */ /* 0x000fe20000400000 */
[----:B------:R-:W-:-:S06]  /*2f20*/  UMOV UR6, URZ ;  /* 0x000000ff00067c82 */ /* 0x000fcc0008000000 */
.L_x_37:
[----:B0-----:R-:W0:Y:S01]  /*2f30*/  LDC.64 R16, c[0x0][0x3c8] ;  /* 0x0000f200ff107b82 */ /* 0x001e220000000a00 */
[----:B------:R-:W-:-:S05]  /*2f40*/  MOV R0, UR5 ;  /* 0x0000000500007c02 */ /* 0x000fca0008000f00 */
[----:B------:R-:W-:-:S05]  /*2f50*/  IMAD R21, R0, UR19, R9 ;  /* 0x0000001300157c24 */ /* 0x000fca000f8e0209 */
[----:B------:R-:W-:-:S05]  /*2f60*/  IADD3 R21, PT, PT, R21, UR6, RZ ;  /* 0x0000000615157c10 */ /* 0x000fca000fffe0ff */
[----:B0-----:R-:W-:-:S05]  /*2f70*/  IMAD.WIDE R16, R21, 0x4, R16 ;  /* 0x0000000415107825 */ /* 0x001fca00078e0210 */
[----:B------:R-:W2:Y:S04]  /*2f80*/  LDG.E R0, desc[UR16][R16.64] ;  /* 0x0000001010007981 */ /* 0x000ea8000c1e1900 */
[----:B------:R-:W3:Y:S04]  /*2f90*/  LDG.E R21, desc[UR16][R16.64+0x8] ;  /* 0x0000081010157981 */ /* 0x000ee8000c1e1900 */
[----:B------:R-:W4:Y:S04]  /*2fa0*/  LDG.E R18, desc[UR16][R16.64+0x4] ;  /* 0x0000041010127981 */ /* 0x000f28000c1e1900 */
[----:B------:R-:W5:Y:S04]  /*2fb0*/  LDG.E R28, desc[UR16][R16.64+0x10] ;  /* 0x00001010101c7981 */ /* 0x000f68000c1e1900 */
[----:B------:R-:W5:Y:S04]  /*2fc0*/  LDG.E R26, desc[UR16][R16.64+0x14] ;  /* 0x00001410101a7981 */ /* 0x000f68000c1e1900 */
[----:B------:R-:W5:Y:S04]  /*2fd0*/  LDG.E R24, desc[UR16][R16.64+0xc] ;  /* 0x00000c1010187981 */ /* 0x000f68000c1e1900 */
[----:B------:R-:W5:Y:S04]  /*2fe0*/  LDG.E R22, desc[UR16][R16.64+0x1c] ;  /* 0x00001c1010167981 */ /* 0x000f68000c1e1900 */
[----:B------:R-:W5:Y:S01]  /*2ff0*/  LDG.E R20, desc[UR16][R16.64+0x20] ;  /* 0x0000201010147981 */ /* 0x000f62000c1e1900 */
[----:B--2---:R-:W-:-:S03]  /*3000*/  FFMA R23, R14, R0, R19 ;  /* 0x000000000e177223 */ /* 0x004fc60000000013 */
[----:B------:R-:W2:Y:S01]  /*3010*/  LDG.E R0, desc[UR16][R16.64+0x18] ;  /* 0x0000181010007981 */ /* 0x000ea2000c1e1900 */
[----:B------:R-:W-:Y:S01]  /*3020*/  FMUL R23, R23, R2 ;  /* 0x0000000217177220 */ /* 0x000fe20000400000 */
[C-C-:B---3--:R-:W-:Y:S01]  /*3030*/  FFMA R21, R14.reuse, R21, R19.reuse ;  /* 0x000000150e157223 */ /* 0x148fe20000000013 */
[----:B----4-:R-:W-:-:S03]  /*3040*/  FFMA R25, R14, R18, R19 ;  /* 0x000000120e197223 */ /* 0x010fc60000000013 */
[----:B------:R0:W-:Y:S01]  /*3050*/  STG.E desc[UR16][R16.64], R23 ;  /* 0x0000001710007986 */ /* 0x0001e2000c101910 */
[C-C-:B-----5:R-:W-:Y:S01]  /*3060*/  FFMA R28, R14.reuse, R28, R19.reuse ;  /* 0x0000001c0e1c7223 */ /* 0x160fe20000000013 */
[----:B------:R-:W-:Y:S01]  /*3070*/  FMUL R27, R21, R2 ;  /* 0x00000002151b7220 */ /* 0x000fe20000400000 */
[--C-:B------:R-:W-:Y:S01]  /*3080*/  FFMA R26, R14, R26, R19.reuse ;  /* 0x0000001a0e1a7223 */ /* 0x100fe20000000013 */
[-C--:B------:R-:W-:Y:S01]  /*3090*/  FMUL R25, R25, R2.reuse ;  /* 0x0000000219197220 */ /* 0x080fe20000400000 */
[-C--:B------:R-:W-:Y:S01]  /*30a0*/  FMUL R21, R28, R2.reuse ;  /* 0x000000021c157220 */ /* 0x080fe20000400000 */
[----:B------:R-:W3:Y:S01]  /*30b0*/  LDG.E R18, desc[UR16][R16.64+0x24] ;  /* 0x0000241010127981 */ /* 0x000ee2000c1e1900 */
[----:B0-----:R-:W-:Y:S01]  /*30c0*/  FMUL R23, R26, R2 ;  /* 0x000000021a177220 */ /* 0x001fe20000400000 */
[----:B------:R-:W-:Y:S02]  /*30d0*/  FFMA R29, R14, R24, R19 ;  /* 0x000000180e1d7223 */ /* 0x000fe40000000013 */
[----:B------:R0:W-:Y:S04]  /*30e0*/  STG.E desc[UR16][R16.64+0x4], R25 ;  /* 0x0000041910007986 */ /* 0x0001e8000c101910 */
[----:B------:R-:W-:Y:S04]  /*30f0*/  STG.E desc[UR16][R16.64+0x10], R21 ;  /* 0x0000101510007986 */ /* 0x000fe8000c101910 */
[----:B------:R1:W-:Y:S04]  /*3100*/  STG.E desc[UR16][R16.64+0x14], R23 ;  /* 0x0000141710007986 */ /* 0x0003e8000c101910 */
[----:B------:R-:W4:Y:S04]  /*3110*/  LDG.E R24, desc[UR16][R16.64+0x28] ;  /* 0x0000281010187981 */ /* 0x000f28000c1e1900 */
[----:B0-----:R-:W5:Y:S04]  /*3120*/  LDG.E R25, desc[UR16][R16.64+0x2c] ;  /* 0x00002c1010197981 */ /* 0x001f68000c1e1900 */
[----:B------:R-:W5:Y:S04]  /*3130*/  LDG.E R28, desc[UR16][R16.64+0x30] ;  /* 0x00003010101c7981 */ /* 0x000f68000c1e1900 */
[----:B------:R-:W5:Y:S04]  /*3140*/  LDG.E R26, desc[UR16][R16.64+0x34] ;  /* 0x00003410101a7981 */ /* 0x000f68000c1e1900 */
[----:B-1----:R-:W5:Y:S04]  /*3150*/  LDG.E R23, desc[UR16][R16.64+0x38] ;  /* 0x0000381010177981 */ /* 0x002f68000c1e1900 */
[----:B------:R-:W5:Y:S01]  /*3160*/  LDG.E R21, desc[UR16][R16.64+0x3c] ;  /* 0x00003c1010157981 */ /* 0x000f62000c1e1900 */
[----:B------:R-:W-:-:S03]  /*3170*/  FMUL R29, R29, R2 ;  /* 0x000000021d1d7220 */ /* 0x000fc60000400000 */
[----:B------:R0:W-:Y:S04]  /*3180*/  STG.E desc[UR16][R16.64+0x8], R27 ;  /* 0x0000081b10007986 */ /* 0x0001e8000c101910 */
[----:B------:R1:W-:Y:S01]  /*3190*/  STG.E desc[UR16][R16.64+0xc], R29 ;  /* 0x00000c1d10007986 */ /* 0x0003e2000c101910 */
[C-C-:B0-----:R-:W-:Y:S01]  /*31a0*/  FFMA R27, R14.reuse, R22, R19.reuse ;  /* 0x000000160e1b7223 */ /* 0x141fe20000000013 */
[----:B-1----:R-:W-:-:S03]  /*31b0*/  FFMA R29, R14, R20, R19 ;  /* 0x000000140e1d7223 */ /* 0x002fc60000000013 */
[-C--:B------:R-:W-:Y:S01]  /*31c0*/  FMUL R27, R27, R2.reuse ;  /* 0x000000021b1b7220 */ /* 0x080fe20000400000 */
[----:B------:R-:W-:-:S04]  /*31d0*/  FMUL R29, R29, R2 ;  /* 0x000000021d1d7220 */ /* 0x000fc80000400000 */
[----:B------:R-:W-:Y:S04]  /*31e0*/  STG.E desc[UR16][R16.64+0x1c], R27 ;  /* 0x00001c1b10007986 */ /* 0x000fe8000c101910 */
[----:B------:R-:W-:Y:S01]  /*31f0*/  STG.E desc[UR16][R16.64+0x20], R29 ;  /* 0x0000201d10007986 */ /* 0x000fe2000c101910 */
[----:B------:R-:W-:-:S04]  /*3200*/  UIADD3 UR6, UPT, UPT, UR6, 0x10, URZ ;  /* 0x0000001006067890 */ /* 0x000fc8000fffe0ff */
[----:B------:R-:W-:Y:S01]  /*3210*/  UISETP.NE.AND UP0, UPT, UR6, UR11, UPT ;  /* 0x0000000b0600728c */ /* 0x000fe2000bf05270 */
[----:B--2---:R-:W-:-:S04]  /*3220*/  FFMA R0, R14, R0, R19 ;  /* 0x000000000e007223 */ /* 0x004fc80000000013 */
[----:B------:R-:W-:-:S05]  /*3230*/  FMUL R0, R0, R2 ;  /* 0x0000000200007220 */ /* 0x000fca0000400000 */
[----:B------:R0:W-:Y:S01]  /*3240*/  STG.E desc[UR16][R16.64+0x18], R0 ;  /* 0x0000180010007986 */ /* 0x0001e2000c101910 */
[----:B---3--:R-:W-:-:S04]  /*3250*/  FFMA R18, R14, R18, R19 ;  /* 0x000000120e127223 */ /* 0x008fc80000000013 */
[----:B------:R-:W-:Y:S01]  /*3260*/  FMUL R18, R18, R2 ;  /* 0x0000000212127220 */ /* 0x000fe20000400000 */
[C-C-:B----4-:R-:W-:Y:S01]  /*3270*/  FFMA R24, R14.reuse, R24, R19.reuse ;  /* 0x000000180e187223 */ /* 0x150fe20000000013 */
[C-C-:B-----5:R-:W-:Y:S01]  /*3280*/  FFMA R25, R14.reuse, R25, R19.reuse ;  /* 0x000000190e197223 */ /* 0x160fe20000000013 */
[C-C-:B------:R-:W-:Y:S01]  /*3290*/  FFMA R28, R14.reuse, R28, R19.reuse ;  /* 0x0000001c0e1c7223 */ /* 0x140fe20000000013 */
[C-C-:B------:R-:W-:Y:S01]  /*32a0*/  FFMA R26, R14.reuse, R26, R19.reuse ;  /* 0x0000001a0e1a7223 */ /* 0x140fe20000000013 */
[C-C-:B0-----:R-:W-:Y:S01]  /*32b0*/  FFMA R0, R14.reuse, R23, R19.reuse ;  /* 0x000000170e007223 */ /* 0x141fe20000000013 */
[----:B------:R-:W-:Y:S01]  /*32c0*/  FFMA R20, R14, R21, R19 ;  /* 0x000000150e147223 */ /* 0x000fe20000000013 */
[-C--:B------:R-:W-:Y:S01]  /*32d0*/  FMUL R24, R24, R2.reuse ;  /* 0x0000000218187220 */ /* 0x080fe20000400000 */
[-C--:B------:R-:W-:Y:S01]  /*32e0*/  FMUL R25, R25, R2.reuse ;  /* 0x0000000219197220 */ /* 0x080fe20000400000 */
[-C--:B------:R-:W-:Y:S01]  /*32f0*/  FMUL R21, R28, R2.reuse ;  /* 0x000000021c157220 */ /* 0x080fe20000400000 */
[-C--:B------:R-:W-:Y:S01]  /*3300*/  FMUL R23, R26, R2.reuse ;  /* 0x000000021a177220 */ /* 0x080fe20000400000 */
[-C--:B------:R-:W-:Y:S01]  /*3310*/  FMUL R27, R0, R2.reuse ;  /* 0x00000002001b7220 */ /* 0x080fe20000400000 */
[----:B------:R-:W-:Y:S01]  /*3320*/  FMUL R29, R20, R2 ;  /* 0x00000002141d7220 */ /* 0x000fe20000400000 */
[----:B------:R0:W-:Y:S04]  /*3330*/  STG.E desc[UR16][R16.64+0x24], R18 ;  /* 0x0000241210007986 */ /* 0x0001e8000c101910 */
[----:B------:R0:W-:Y:S04]  /*3340*/  STG.E desc[UR16][R16.64+0x28], R24 ;  /* 0x0000281810007986 */ /* 0x0001e8000c101910 */
[----:B------:R0:W-:Y:S04]  /*3350*/  STG.E desc[UR16][R16.64+0x2c], R25 ;  /* 0x00002c1910007986 */ /* 0x0001e8000c101910 */
[----:B------:R0:W-:Y:S04]  /*3360*/  STG.E desc[UR16][R16.64+0x30], R21 ;  /* 0x0000301510007986 */ /* 0x0001e8000c101910 */
[----:B------:R0:W-:Y:S04]  /*3370*/  STG.E desc[UR16][R16.64+0x34], R23 ;  /* 0x0000341710007986 */ /* 0x0001e8000c101910 */
[----:B------:R0:W-:Y:S04]  /*3380*/  STG.E desc[UR16][R16.64+0x38], R27 ;  /* 0x0000381b10007986 */ /* 0x0001e8000c101910 */
[----:B------:R0:W-:Y:S01]  /*3390*/  STG.E desc[UR16][R16.64+0x3c], R29 ;  /* 0x00003c1d10007986 */ /* 0x0001e2000c101910 */
[----:B------:R-:W-:Y:S05]  /*33a0*/  BRA.U UP0, `(.L_x_37) ;  /* 0xfffffff900e07547 */ /* 0x000fea000b83ffff */
[----:B------:R-:W-:-:S05]  /*33b0*/  UMOV UR6, UR11 ;  /* 0x0000000b00067c82 */ /* 0x000fca0008000000 */
.L_x_36:
[----:B------:R-:W-:Y:S05]  /*33c0*/  @!P5 BRA `(.L_x_34) ;  /* 0x000000040078d947 */ /* 0x000fea0003800000 */
[----:B------:R-:W-:Y:S02]  /*33d0*/  UIADD3 UR7, UPT, UPT, UR24, -0x1, URZ ;  /* 0xffffffff18077890 */ /* 0x000fe4000fffe0ff */
[----:B------:R-:W-:Y:S02]  /*33e0*/  UISETP.NE.AND UP1, UPT, UR26, URZ, UPT ;  /* 0x000000ff1a00728c */ /* 0x000fe4000bf25270 */
[----:B------:R-:W-:-:S09]  /*33f0*/  UISETP.GE.U32.AND UP0, UPT, UR7, 0x7, UPT ;  /* 0x000000070700788c */ /* 0x000fd2000bf06070 */
[----:B------:R-:W-:Y:S05]  /*3400*/  BRA.U !UP0, `(.L_x_38) ;  /* 0x00000001089c7547 */ /* 0x000fea000b800000 */
        /* <DEDUP_REMOVED lines=13> */
[----:B------:R-:W-:Y:S01]  /*34e0*/  FMUL R23, RZ, R13 ;  /* 0x0000000dff177220 */ /* 0x000fe20000400000 */
[----:B------:R-:W-:-:S03]  /*34f0*/  UIADD3 UR6, UPT, UPT, UR6, 0x8, URZ ;  /* 0x0000000806067890 */ /* 0x000fc6000fffe0ff */
[C-C-:B--2---:R-:W-:Y:S01]  /*3500*/  FFMA R25, R14.reuse, R22, R23.reuse ;  /* 0x000000160e197223 */ /* 0x144fe20000000017 */
[----:B---3--:R-:W-:-:S03]  /*3510*/  FFMA R27, R14, R24, R23 ;  /* 0x000000180e1b7223 */ /* 0x008fc60000000017 */
[-C--:B------:R-:W-:Y:S01]  /*3520*/  FMUL R25, R25, R2.reuse ;  /* 0x0000000219197220 */ /* 0x080fe20000400000 */
[----:B------:R-:W-:Y:S01]  /*3530*/  FMUL R27, R27, R2 ;  /* 0x000000021b1b7220 */ /* 0x000fe20000400000 */
[----:B----4-:R-:W-:-:S03]  /*3540*/  FFMA R29, R14, R26, R23 ;  /* 0x0000001a0e1d7223 */ /* 0x010fc60000000017 */
[----:B------:R0:W-:Y:S01]  /*3550*/  STG.E desc[UR16][R16.64], R25 ;  /* 0x0000001910007986 */ /* 0x0001e2000c101910 */
[C-C-:B-----5:R-:W-:Y:S01]  /*3560*/  FFMA R20, R14.reuse, R20, R23.reuse ;  /* 0x000000140e147223 */ /* 0x160fe20000000017 */
[----:B------:R-:W-:Y:S02]  /*3570*/  FMUL R29, R29, R2 ;  /* 0x000000021d1d7220 */ /* 0x000fe40000400000 */
[----:B------:R1:W-:Y:S01]  /*3580*/  STG.E desc[UR16][R16.64+0x4], R27 ;  /* 0x0000041b10007986 */ /* 0x0003e2000c101910 */
[----:B------:R-:W-:-:S03]  /*3590*/  FFMA R21, R14, R21, R23 ;  /* 0x000000150e157223 */ /* 0x000fc60000000017 */
[----:B------:R2:W-:Y:S01]  /*35a0*/  STG.E desc[UR16][R16.64+0x8], R29 ;  /* 0x0000081d10007986 */ /* 0x0005e2000c101910 */
[--C-:B------:R-:W-:Y:S01]  /*35b0*/  FFMA R22, R14, R19, R23.reuse ;  /* 0x000000130e167223 */ /* 0x100fe20000000017 */
[-C--:B------:R-:W-:Y:S01]  /*35c0*/  FMUL R19, R20, R2.reuse ;  /* 0x0000000214137220 */ /* 0x080fe20000400000 */
[----:B------:R-:W-:Y:S01]  /*35d0*/  FMUL R21, R21, R2 ;  /* 0x0000000215157220 */ /* 0x000fe20000400000 */
[----:B------:R-:W-:-:S03]  /*35e0*/  FFMA R0, R14, R0, R23 ;  /* 0x000000000e007223 */ /* 0x000fc60000000017 */
[----:B------:R2:W-:Y:S01]  /*35f0*/  STG.E desc[UR16][R16.64+0xc], R19 ;  /* 0x00000c1310007986 */ /* 0x0005e2000c101910 */
[----:B------:R-:W-:Y:S01]  /*3600*/  FFMA R18, R14, R18, R23 ;  /* 0x000000120e127223 */ /* 0x000fe20000000017 */
[-C--:B------:R-:W-:Y:S01]  /*3610*/  FMUL R23, R22, R2.reuse ;  /* 0x0000000216177220 */ /* 0x080fe20000400000 */
[-C--:B0-----:R-:W-:Y:S01]  /*3620*/  FMUL R25, R0, R2.reuse ;  /* 0x0000000200197220 */ /* 0x081fe20000400000 */
[----:B------:R2:W-:Y:S01]  /*3630*/  STG.E desc[UR16][R16.64+0x10], R21 ;  /* 0x0000101510007986 */ /* 0x0005e2000c101910 */
[----:B-1----:R-:W-:-:S03]  /*3640*/  FMUL R27, R18, R2 ;  /* 0x00000002121b7220 */ /* 0x002fc60000400000 */
[----:B------:R2:W-:Y:S04]  /*3650*/  STG.E desc[UR16][R16.64+0x14], R23 ;  /* 0x0000141710007986 */ /* 0x0005e8000c101910 */
[----:B------:R2:W-:Y:S04]  /*3660*/  STG.E desc[UR16][R16.64+0x18], R25 ;  /* 0x0000181910007986 */ /* 0x0005e8000c101910 */
[----:B------:R2:W-:Y:S02]  /*3670*/  STG.E desc[UR16][R16.64+0x1c], R27 ;  /* 0x00001c1b10007986 */ /* 0x0005e4000c101910 */
.L_x_38:
[----:B------:R-:W-:Y:S05]  /*3680*/  BRA.U !UP1, `(.L_x_34) ;  /* 0x0000000109c87547 */ /* 0x000fea000b800000 */
[----:B------:R-:W-:Y:S01]  /*3690*/  UISETP.GE.U32.AND UP0, UPT, UR29, 0x3, UPT ;  /* 0x000000031d00788c */ /* 0x000fe2000bf06070 */
[----:B0-----:R-:W-:Y:S01]  /*36a0*/  MOV R18, UR5 ;  /* 0x0000000500127c02 */ /* 0x001fe20008000f00 */
[----:B------:R-:W-:-:S04]  /*36b0*/  UISETP.NE.AND UP1, UPT, UR25, URZ, UPT ;  /* 0x000000ff1900728c */ /* 0x000fc8000bf25270 */
[----:B------:R-:W-:-:S03]  /*36c0*/  IMAD R18, R18, UR19, R9 ;  /* 0x0000001312127c24 */ /* 0x000fc6000f8e0209 */
[----:B------:R-:W-:Y:S05]  /*36d0*/  BRA.U !UP0, `(.L_x_39) ;  /* 0x0000000108607547 */ /* 0x000fea000b800000 */
[----:B--2---:R-:W0:Y:S01]  /*36e0*/  LDC.64 R16, c[0x0][0x3c8] ;  /* 0x0000f200ff107b82 */ /* 0x004e220000000a00 */
[----:B------:R-:W-:-:S05]  /*36f0*/  IADD3 R19, PT, PT, R18, UR6, RZ ;  /* 0x0000000612137c10 */ /* 0x000fca000fffe0ff */
[----:B0-----:R-:W-:-:S05]  /*3700*/  IMAD.WIDE R16, R19, 0x4, R16 ;  /* 0x0000000413107825 */ /* 0x001fca00078e0210 */
[----:B------:R-:W2:Y:S04]  /*3710*/  LDG.E R19, desc[UR16][R16.64] ;  /* 0x0000001010137981 */ /* 0x000ea8000c1e1900 */
[----:B------:R-:W3:Y:S04]  /*3720*/  LDG.E R21, desc[UR16][R16.64+0x4] ;  /* 0x0000041010157981 */ /* 0x000ee8000c1e1900 */
[----:B------:R-:W4:Y:S04]  /*3730*/  LDG.E R23, desc[UR16][R16.64+0x8] ;  /* 0x0000081010177981 */ /* 0x000f28000c1e1900 */
[----:B------:R-:W5:Y:S01]  /*3740*/  LDG.E R25, desc[UR16][R16.64+0xc] ;  /* 0x00000c1010197981 */ /* 0x000f62000c1e1900 */
[----:B------:R-:W-:Y:S01]  /*3750*/  UIADD3 UR6, UPT, UPT, UR6, 0x4, URZ ;  /* 0x0000000406067890 */ /* 0x000fe2000fffe0ff */
[C---:B--2---:R-:W-:Y:S01]  /*3760*/  FMUL R0, R14.reuse, R19 ;  /* 0x000000130e007220 */ /* 0x044fe20000400000 */
[----:B---3--:R-:W-:-:S03]  /*3770*/  FMUL R20, R14, R21 ;  /* 0x000000150e147220 */ /* 0x008fc60000400000 */
[----:B------:R-:W-:Y:S01]  /*3780*/  FFMA R19, RZ, R13, R0 ;  /* 0x0000000dff137223 */ /* 0x000fe20000000000 */
[C---:B----4-:R-:W-:Y:S01]  /*3790*/  FMUL R22, R14.reuse, R23 ;  /* 0x000000170e167220 */ /* 0x050fe20000400000 */
[----:B------:R-:W-:Y:S02]  /*37a0*/  FFMA R21, RZ, R13, R20 ;  /* 0x0000000dff157223 */ /* 0x000fe40000000014 */
[-C--:B------:R-:W-:Y:S01]  /*37b0*/  FMUL R19, R19, R2.reuse ;  /* 0x0000000213137220 */ /* 0x080fe20000400000 */
[----:B-----5:R-:W-:Y:S01]  /*37c0*/  FMUL R24, R14, R25 ;  /* 0x000000190e187220 */ /* 0x020fe20000400000 */
[-C--:B------:R-:W-:Y:S01]  /*37d0*/  FFMA R23, RZ, R13.reuse, R22 ;  /* 0x0000000dff177223 */ /* 0x080fe20000000016 */
[-C--:B------:R-:W-:Y:S02]  /*37e0*/  FMUL R21, R21, R2.reuse ;  /* 0x0000000215157220 */ /* 0x080fe40000400000 */
[----:B------:R0:W-:Y:S01]  /*37f0*/  STG.E desc[UR16][R16.64], R19 ;  /* 0x0000001310007986 */ /* 0x0001e2000c101910 */
[----:B------:R-:W-:Y:S01]  /*3800*/  FFMA R25, RZ, R13, R24 ;  /* 0x0000000dff197223 */ /* 0x000fe20000000018 */
[----:B------:R-:W-:-:S02]  /*3810*/  FMUL R23, R23, R2 ;  /* 0x0000000217177220 */ /* 0x000fc40000400000 */
[----:B------:R0:W-:Y:S01]  /*3820*/  STG.E desc[UR16][R16.64+0x4], R21 ;  /* 0x0000041510007986 */ /* 0x0001e2000c101910 */
[----:B------:R-:W-:-:S03]  /*3830*/  FMUL R25, R25, R2 ;  /* 0x0000000219197220 */ /* 0x000fc60000400000 */
[----:B------:R0:W-:Y:S04]  /*3840*/  STG.E desc[UR16][R16.64+0x8], R23 ;  /* 0x0000081710007986 */ /* 0x0001e8000c101910 */
[----:B------:R0:W-:Y:S02]  /*3850*/  STG.E desc[UR16][R16.64+0xc], R25 ;  /* 0x00000c1910007986 */ /* 0x0001e4000c101910 */
.L_x_39:
[----:B------:R-:W-:Y:S05]  /*3860*/  BRA.U !UP1, `(.L_x_34) ;  /* 0x0000000109507547 */ /* 0x000fea000b800000 */
[----:B0-2---:R-:W0:Y:S01]  /*3870*/  LDC.64 R16, c[0x0][0x3c8] ;  /* 0x0000f200ff107b82 */ /* 0x005e220000000a00 */
[----:B------:R-:W-:-:S05]  /*3880*/  IADD3 R19, PT, PT, R18, UR6, RZ ;  /* 0x0000000612137c10 */ /* 0x000fca000fffe0ff */
[----:B0-----:R-:W-:-:S05]  /*3890*/  IMAD.WIDE R16, R19, 0x4, R16 ;  /* 0x0000000413107825 */ /* 0x001fca00078e0210 */
[----:B------:R-:W2:Y:S01]  /*38a0*/  LDG.E R19, desc[UR16][R16.64] ;  /* 0x0000001010137981 */ /* 0x000ea2000c1e1900 */
[----:B------:R-:W-:Y:S01]  /*38b0*/  FMUL R21, RZ, R13 ;  /* 0x0000000dff157220 */ /* 0x000fe20000400000 */
[----:B------:R-:W-:-:S03]  /*38c0*/  UISETP.NE.AND UP0, UPT, UR25, 0x1, UPT ;  /* 0x000000011900788c */ /* 0x000fc6000bf05270 */
[----:B--2---:R-:W-:-:S04]  /*38d0*/  FFMA R19, R14, R19, R21 ;  /* 0x000000130e137223 */ /* 0x004fc80000000015 */
[----:B------:R-:W-:-:S05]  /*38e0*/  FMUL R19, R19, R2 ;  /* 0x0000000213137220 */ /* 0x000fca0000400000 */
[----:B------:R1:W-:Y:S01]  /*38f0*/  STG.E desc[UR16][R16.64], R19 ;  /* 0x0000001310007986 */ /* 0x0003e2000c101910 */
[----:B------:R-:W-:Y:S05]  /*3900*/  BRA.U !UP0, `(.L_x_34) ;  /* 0x0000000108287547 */ /* 0x000fea000b800000 */
[----:B------:R-:W2:Y:S01]  /*3910*/  LDG.E R13, desc[UR16][R16.64+0x4] ;  /* 0x00000410100d7981 */ /* 0x000ea2000c1e1900 */
[----:B------:R-:W-:Y:S01]  /*3920*/  UISETP.NE.AND UP0, UPT, UR25, 0x2, UPT ;  /* 0x000000021900788c */ /* 0x000fe2000bf05270 */
[----:B--2---:R-:W-:-:S04]  /*3930*/  FFMA R13, R14, R13, R21 ;  /* 0x0000000d0e0d7223 */ /* 0x004fc80000000015 */
[----:B------:R-:W-:-:S05]  /*3940*/  FMUL R13, R13, R2 ;  /* 0x000000020d0d7220 */ /* 0x000fca0000400000 */
[----:B------:R3:W-:Y:S01]  /*3950*/  STG.E desc[UR16][R16.64+0x4], R13 ;  /* 0x0000040d10007986 */ /* 0x0007e2000c101910 */
[----:B------:R-:W-:Y:S05]  /*3960*/  BRA.U !UP0, `(.L_x_34) ;  /* 0x0000000108107547 */ /* 0x000fea000b800000 */
[----:B---3--:R-:W2:Y:S02]  /*3970*/  LDG.E R13, desc[UR16][R16.64+0x8] ;  /* 0x00000810100d7981 */ /* 0x008ea4000c1e1900 */
[----:B--2---:R-:W-:-:S04]  /*3980*/  FFMA R13, R14, R13, R21 ;  /* 0x0000000d0e0d7223 */ /* 0x004fc80000000015 */
[----:B------:R-:W-:-:S05]  /*3990*/  FMUL R13, R13, R2 ;  /* 0x000000020d0d7220 */ /* 0x000fca0000400000 */
[----:B------:R4:W-:Y:S02]  /*39a0*/  STG.E desc[UR16][R16.64+0x8], R13 ;  /* 0x0000080d10007986 */ /* 0x0009e4000c101910 */
.L_x_34:
[----:B------:R0:W-:Y:S04]  /*39b0*/  STG.E desc[UR16][R6.64], R11 ;  /* 0x0000000b06007986 */ /* 0x0001e8000c101910 */
[----:B------:R0:W-:Y:S02]  /*39c0*/  STG.E desc[UR16][R4.64], R15 ;  /* 0x0000000f04007986 */ /* 0x0001e4000c101910 */
.L_x_7:
[----:B------:R-:W-:Y:S05]  /*39d0*/  BSYNC.RECONVERGENT B1 ;  /* 0x0000000000017941 */ /* 0x000fea0003800200 */
.L_x_6:
[----:B------:R-:W5:Y:S01]  /*39e0*/  LDCU UR6, c[0x0][0x3a4] ;  /* 0x00007480ff0677ac */ /* 0x000f620008000800 */
[----:B------:R-:W-:-:S04]  /*39f0*/  UIADD3 UR5, UPT, UPT, UR5, 0x1, URZ ;  /* 0x0000000105057890 */ /* 0x000fc8000fffe0ff */
[----:B-----5:R-:W-:-:S09]  /*3a00*/  UISETP.NE.AND UP0, UPT, UR5, UR6, UPT ;  /* 0x000000060500728c */ /* 0x020fd2000bf05270 */
[----:B------:R-:W-:Y:S05]  /*3a10*/  BRA.U !UP0, `(.L_x_40) ;  /* 0x0000001d08007547 */ /* 0x000fea000b800000 */
[----:B------:R-:W-:Y:S05]  /*3a20*/  BRA `(.L_x_41) ;  /* 0xffffffd000607947 */ /* 0x000fea000383ffff */
.L_x_5:
[----:B------:R-:W2:Y:S02]  /*3a30*/  LDCU UR5, c[0x0][0x3a8] ;  /* 0x00007500ff0577ac */ /* 0x000ea40008000800 */
[----:B--2---:R-:W-:-:S09]  /*3a40*/  UISETP.GE.AND UP0, UPT, UR5, 0x1, UPT ;  /* 0x000000010500788c */ /* 0x004fd2000bf06270 */
[----:B------:R-:W-:Y:S05]  /*3a50*/  BRA.U !UP0, `(.L_x_42) ;  /* 0x0000000d08f47547 */ /* 0x000fea000b800000 */
[----:B------:R-:W-:-:S05]  /*3a60*/  UMOV UR5, URZ ;  /* 0x000000ff00057c82 */ /* 0x000fca0008000000 */
.L_x_55:
[----:B------:R-:W-:Y:S04]  /*3a70*/  BSSY.RECONVERGENT B1, `(.L_x_43) ;  /* 0x00000f6000017945 */ /* 0x000fe80003800200 */
[----:B--2---:R-:W-:Y:S05]  /*3a80*/  @P3 BRA `(.L_x_44) ;  /* 0x0000000c00d03947 */ /* 0x004fea0003800000 */
[----:B-1----:R-:W1:Y:S01]  /*3a90*/  LDC.64 R4, c[0x0][0x3a8] ;  /* 0x0000ea00ff047b82 */ /* 0x002e620000000a00 */
[----:B------:R-:W2:Y:S07]  /*3aa0*/  LDCU UR6, c[0x0][0x3b0] ;  /* 0x00007600ff0677ac */ /* 0x000eae0008000800 */
[----:B------:R-:W3:Y:S08]  /*3ab0*/  LDC.64 R6, c[0x0][0x3c0] ;  /* 0x0000f000ff067b82 */ /* 0x000ef00000000a00 */
[----:B0-----:R-:W0:Y:S01]  /*3ac0*/  LDC.64 R14, c[0x0][0x3b8] ;  /* 0x0000ee00ff0e7b82 */ /* 0x001e220000000a00 */
[----:B-1----:R-:W-:-:S04]  /*3ad0*/  IMAD R5, R5, UR5, R10 ;  /* 0x0000000505057c24 */ /* 0x002fc8000f8e020a */
[----:B---3--:R-:W-:-:S05]  /*3ae0*/  IMAD.WIDE R6, R5, 0x4, R6 ;  /* 0x0000000405067825 */ /* 0x008fca00078e0206 */
[----:B------:R1:W5:Y:S01]  /*3af0*/  LDG.E R0, desc[UR16][R6.64] ;  /* 0x0000001006007981 */ /* 0x000362000c1e1900 */
[----:B0-----:R-:W-:-:S05]  /*3b00*/  IMAD.WIDE R14, R5, 0x4, R14 ;  /* 0x00000004050e7825 */ /* 0x001fca00078e020e */
[----:B------:R1:W5:Y:S01]  /*3b10*/  LDG.E R2, desc[UR16][R14.64] ;  /* 0x000000100e027981 */ /* 0x000362000c1e1900 */
[----:B------:R-:W-:Y:S01]  /*3b20*/  ISETP.GE.U32.AND P0, PT, R4, 0x8, PT ;  /* 0x000000080400780c */ /* 0x000fe20003f06070 */
[----:B--2---:R-:W-:Y:S01]  /*3b30*/  FMUL R16, RZ, UR6 ;  /* 0x00000006ff107c20 */ /* 0x004fe20008400000 */
[----:B------:R-:W-:Y:S01]  /*3b40*/  UMOV UR6, URZ ;  /* 0x000000ff00067c82 */ /* 0x000fe20008000000 */
[----:B------:R-:W-:-:S10]  /*3b50*/  MOV R5, 0xff800000 ;  /* 0xff80000000057802 */ /* 0x000fd40000000f00 */
[----:B-1----:R-:W-:Y:S05]  /*3b60*/  @!P0 BRA `(.L_x_45) ;  /* 0x0000000000488947 */ /* 0x002fea0003800000 */
[----:B------:R-:W-:Y:S01]  /*3b70*/  MOV R5, 0xff800000 ;  /* 0xff80000000057802 */ /* 0x000fe20000000f00 */
[----:B------:R-:W-:-:S06]  /*3b80*/  UMOV UR6, URZ ;  /* 0x000000ff00067c82 */ /* 0x000fcc0008000000 */
.L_x_46:
[----:B0-----:R-:W-:Y:S01]  /*3b90*/  IMAD R11, R3, R4, UR6 ;  /* 0x00000006030b7e24 */ /* 0x001fe2000f8e0204 */
[----:B------:R-:W-:Y:S01]  /*3ba0*/  UIADD3 UR6, UPT, UPT, UR6, 0x8, URZ ;  /* 0x0000000806067890 */ /* 0x000fe2000fffe0ff */
[----:B------:R-:W-:-:S03]  /*3bb0*/  FSETP.GT.AND P0, PT, R16, R5, PT ;  /* 0x000000051000720b */ /* 0x000fc60003f04000 */
[----:B------:R-:W-:Y:S01]  /*3bc0*/  LEA R11, R11, UR13, 0x2 ;  /* 0x0000000d0b0b7c11 */ /* 0x000fe2000f8e10ff */
[----:B------:R-:W-:Y:S01]  /*3bd0*/  UISETP.NE.AND UP0, UPT, UR6, UR8, UPT ;  /* 0x000000080600728c */ /* 0x000fe2000bf05270 */
[----:B------:R-:W-:-:S03]  /*3be0*/  FSEL R5, R16, R5, P0 ;  /* 0x0000000510057208 */ /* 0x000fc60000000000 */
[----:B------:R0:W-:Y:S04]  /*3bf0*/  STS [R11], R16 ;  /* 0x000000100b007388 */ /* 0x0001e80000000800 */
        /* <DEDUP_REMOVED lines=9> */
.L_x_45:
[----:B------:R-:W-:Y:S02]  /*3c90*/  UISETP.NE.AND UP0, UPT, UR22, URZ, UPT ;  /* 0x000000ff1600728c */ /* 0x000fe4000bf05270 */
[----:B------:R-:W-:-:S07]  /*3ca0*/  UIADD3 UR7, UPT, UPT, UR22, -0x1, URZ ;  /* 0xffffffff16077890 */ /* 0x000fce000fffe0ff */
[----:B------:R-:W-:Y:S05]  /*3cb0*/  BRA.U !UP0, `(.L_x_47) ;  /* 0x0000000108707547 */ /* 0x000fea000b800000 */
[----:B------:R-:W-:Y:S02]  /*3cc0*/  UISETP.GE.U32.AND UP1, UPT, UR7, 0x3, UPT ;  /* 0x000000030700788c */ /* 0x000fe4000bf26070 */
[----:B------:R-:W-:-:S07]  /*3cd0*/  UISETP.NE.AND UP2, UPT, UR21, URZ, UPT ;  /* 0x000000ff1500728c */ /* 0x000fce000bf45270 */
[----:B------:R-:W-:Y:S05]  /*3ce0*/  BRA.U !UP1, `(.L_x_48) ;  /* 0x0000000109247547 */ /* 0x000fea000b800000 */
[----:B0-----:R-:W-:Y:S01]  /*3cf0*/  IMAD R11, R3, R4, UR6 ;  /* 0x00000006030b7e24 */ /* 0x001fe2000f8e0204 */
[----:B------:R-:W-:Y:S01]  /*3d00*/  FSETP.GT.AND P0, PT, R16, R5, PT ;  /* 0x000000051000720b */ /* 0x000fe20003f04000 */
[----:B------:R-:W-:-:S03]  /*3d10*/  UIADD3 UR6, UPT, UPT, UR6, 0x4, URZ ;  /* 0x0000000406067890 */ /* 0x000fc6000fffe0ff */
[----:B------:R-:W-:Y:S02]  /*3d20*/  LEA R11, R11, UR13, 0x2 ;  /* 0x0000000d0b0b7c11 */ /* 0x000fe4000f8e10ff */
[----:B------:R-:W-:-:S03]  /*3d30*/  FSEL R5, R16, R5, P0 ;  /* 0x0000000510057208 */ /* 0x000fc60000000000 */
[----:B------:R1:W-:Y:S04]  /*3d40*/  STS [R11], R16 ;  /* 0x000000100b007388 */ /* 0x0003e80000000800 */
[----:B------:R1:W-:Y:S04]  /*3d50*/  STS [R11+0x4], R16 ;  /* 0x000004100b007388 */ /* 0x0003e80000000800 */
[----:B------:R1:W-:Y:S04]  /*3d60*/  STS [R11+0x8], R16 ;  /* 0x000008100b007388 */ /* 0x0003e80000000800 */
[----:B------:R1:W-:Y:S02]  /*3d70*/  STS [R11+0xc], R16 ;  /* 0x00000c100b007388 */ /* 0x0003e40000000800 */
.L_x_48:
[----:B------:R-:W-:Y:S05]  /*3d80*/  BRA.U !UP2, `(.L_x_47) ;  /* 0x000000010a3c7547 */ /* 0x000fea000b800000 */
[----:B------:R-:W-:Y:S01]  /*3d90*/  UISETP.NE.AND UP1, UPT, UR21, 0x1, UPT ;  /* 0x000000011500788c */ /* 0x000fe2000bf25270 */
[----:B------:R-:W-:-:S08]  /*3da0*/  ISETP.NE.AND P1, PT, RZ, UR9, PT ;  /* 0x00000009ff007c0c */ /* 0x000fd0000bf25270 */
[----:B------:R-:W-:Y:S05]  /*3db0*/  BRA.U !UP1, `(.L_x_49) ;  /* 0x00000001091c7547 */ /* 0x000fea000b800000 */
[----:B01----:R-:W-:Y:S01]  /*3dc0*/  IMAD R11, R3, R4, UR6 ;  /* 0x00000006030b7e24 */ /* 0x003fe2000f8e0204 */
[----:B------:R-:W-:Y:S01]  /*3dd0*/  FSETP.GT.AND P0, PT, R16, R5, PT ;  /* 0x000000051000720b */ /* 0x000fe20003f04000 */
[----:B------:R-:W-:-:S03]  /*3de0*/  UIADD3 UR6, UPT, UPT, UR6, 0x2, URZ ;  /* 0x0000000206067890 */ /* 0x000fc6000fffe0ff */
[----:B------:R-:W-:Y:S02]  /*3df0*/  LEA R11, R11, UR13, 0x2 ;  /* 0x0000000d0b0b7c11 */ /* 0x000fe4000f8e10ff */
[----:B------:R-:W-:-:S03]  /*3e00*/  FSEL R5, R16, R5, P0 ;  /* 0x0000000510057208 */ /* 0x000fc60000000000 */
[----:B------:R2:W-:Y:S04]  /*3e10*/  STS [R11], R16 ;  /* 0x000000100b007388 */ /* 0x0005e80000000800 */
[----:B------:R2:W-:Y:S02]  /*3e20*/  STS [R11+0x4], R16 ;  /* 0x000004100b007388 */ /* 0x0005e40000000800 */
.L_x_49:
[----:B012---:R-:W-:Y:S01]  /*3e30*/  @P1 IMAD R11, R3, R4, UR6 ;  /* 0x00000006030b1e24 */ /* 0x007fe2000f8e0204 */
[----:B------:R-:W-:-:S04]  /*3e40*/  @P1 FSETP.GT.AND P0, PT, R16, R5, PT ;  /* 0x000000051000120b */ /* 0x000fc80003f04000 */
[----:B------:R-:W-:Y:S02]  /*3e50*/  @P1 LEA R11, R11, UR13, 0x2 ;  /* 0x0000000d0b0b1c11 */ /* 0x000fe4000f8e10ff */
[----:B------:R-:W-:-:S03]  /*3e60*/  @P1 FSEL R5, R16, R5, P0 ;  /* 0x0000000510051208 */ /* 0x000fc60000000000 */
[----:B------:R2:W-:Y:S04]  /*3e70*/  @P1 STS [R11], R16 ;  /* 0x000000100b001388 */ /* 0x0005e80000000800 */
.L_x_47:
[----:B------:R-:W-:Y:S01]  /*3e80*/  UISETP.GE.U32.AND UP1, UPT, UR23, 0x7, UPT ;  /* 0x000000071700788c */ /* 0x000fe2000bf26070 */
[----:B------:R-:W-:Y:S01]  /*3e90*/  HFMA2 R13, -RZ, RZ, 0, 0 ;  /* 0x00000000ff0d7431 */ /* 0x000fe200000001ff */
[----:B------:R-:W-:-:S07]  /*3ea0*/  UMOV UR6, URZ ;  /* 0x000000ff00067c82 */ /* 0x000fce0008000000 */
[----:B------:R-:W-:Y:S05]  /*3eb0*/  BRA.U !UP1, `(.L_x_50) ;  /* 0x0000000509407547 */ /* 0x000fea000b800000 */
[----:B------:R-:W-:Y:S01]  /*3ec0*/  MOV R13, RZ ;  /* 0x000000ff000d7202 */ /* 0x000fe20000000f00 */
[----:B------:R-:W-:-:S06]  /*3ed0*/  UMOV UR6, URZ ;  /* 0x000000ff00067c82 */ /* 0x000fcc0008000000 */
.L_x_51:
[----:B012-4-:R-:W-:Y:S01]  /*3ee0*/  IMAD R11, R3, R4, UR6 ;  /* 0x00000006030b7e24 */ /* 0x017fe2000f8e0204 */
[----:B------:R-:W-:-:S04]  /*3ef0*/  UIADD3 UR6, UPT, UPT, UR6, 0x8, URZ ;  /* 0x0000000806067890 */ /* 0x000fc8000fffe0ff */
[----:B------:R-:W-:Y:S01]  /*3f00*/  LEA R11, R11, UR13, 0x2 ;  /* 0x0000000d0b0b7c11 */ /* 0x000fe2000f8e10ff */
[----:B------:R-:W-:-:S04]  /*3f10*/  UISETP.NE.AND UP1, UPT, UR6, UR8, UPT ;  /* 0x000000080600728c */ /* 0x000fc8000bf25270 */
[----:B------:R-:W0:Y:S04]  /*3f20*/  LDS R16, [R11] ;  /* 0x000000000b107984 */ /* 0x000e280000000800 */
[----:B------:R-:W1:Y:S04]  /*3f30*/  LDS R28, [R11+0x8] ;  /* 0x000008000b1c7984 */ /* 0x000e680000000800 */
[----:B------:R-:W2:Y:S04]  /*3f40*/  LDS R26, [R11+0x4] ;  /* 0x000004000b1a7984 */ /* 0x000ea80000000800 */
[----:B------:R-:W3:Y:S04]  /*3f50*/  LDS R20, [R11+0x14] ;  /* 0x000014000b147984 */ /* 0x000ee80000000800 */
[----:B------:R-:W4:Y:S04]  /*3f60*/  LDS R18, [R11+0x10] ;  /* 0x000010000b127984 */ /* 0x000f280000000800 */
[----:B------:R-:W4:Y:S04]  /*3f70*/  LDS R22, [R11+0x18] ;  /* 0x000018000b167984 */ /* 0x000f280000000800 */
[----:B------:R-:W4:Y:S04]  /*3f80*/  LDS R24, [R11+0x1c] ;  /* 0x00001c000b187984 */ /* 0x000f280000000800 */
[----:B------:R-:W4:Y:S01]  /*3f90*/  LDS R19, [R11+0xc] ;  /* 0x00000c000b137984 */ /* 0x000f220000000800 */
[--C-:B0-----:R-:W-:Y:S01]  /*3fa0*/  FADD R16, R16, -R5.reuse ;  /* 0x8000000510107221 */ /* 0x101fe20000000000 */
[----:B-1----:R-:W-:-:S03]  /*3fb0*/  FADD R28, R28, -R5 ;  /* 0x800000051c1c7221 */ /* 0x002fc60000000000 */
[----:B------:R-:W-:Y:S01]  /*3fc0*/  FMUL R16, R16, 1.4426950216293334961 ;  /* 0x3fb8aa3b10107820 */ /* 0x000fe20000400000 */
[----:B--2---:R-:W-:Y:S01]  /*3fd0*/  FADD R26, R26, -R5 ;  /* 0x800000051a1a7221 */ /* 0x004fe20000000000 */
[----:B------:R-:W-:-:S03]  /*3fe0*/  FMUL R17, R28, 1.4426950216293334961 ;  /* 0x3fb8aa3b1c117820 */ /* 0x000fc60000400000 */
[----:B------:R-:W-:Y:S01]  /*3ff0*/  FSETP.GEU.AND P1, PT, R16, -126, PT ;  /* 0xc2fc00001000780b */ /* 0x000fe20003f2e000 */
[----:B------:R-:W-:Y:S01]  /*4000*/  FMUL R26, R26, 1.4426950216293334961 ;  /* 0x3fb8aa3b1a1a7820 */ /* 0x000fe20000400000 */
[--C-:B---3--:R-:W-:Y:S01]  /*4010*/  FADD R23, R20, -R5.reuse ;  /* 0x8000000514177221 */ /* 0x108fe20000000000 */
[----:B------:R-:W-:Y:S01]  /*4020*/  FSETP.GEU.AND P4, PT, R17, -126, PT ;  /* 0xc2fc00001100780b */ /* 0x000fe20003f8e000 */
[--C-:B----4-:R-:W-:Y:S02]  /*4030*/  FADD R21, R18, -R5.reuse ;  /* 0x8000000512157221 */ /* 0x110fe40000000000 */
[----:B------:R-:W-:Y:S01]  /*4040*/  FSETP.GEU.AND P5, PT, R26, -126, PT ;  /* 0xc2fc00001a00780b */ /* 0x000fe20003fae000 */
[----:B------:R-:W-:Y:S01]  /*4050*/  FMUL R23, R23, 1.4426950216293334961 ;  /* 0x3fb8aa3b17177820 */ /* 0x000fe20000400000 */
[----:B------:R-:W-:Y:S01]  /*4060*/  FADD R22, R22, -R5 ;  /* 0x8000000516167221 */ /* 0x000fe20000000000 */
[----:B------:R-:W-:-:S04]  /*4070*/  FMUL R21, R21, 1.4426950216293334961 ;  /* 0x3fb8aa3b15157820 */ /* 0x000fc80000400000 */
[----:B------:R-:W-:Y:S01]  /*4080*/  @!P1 FMUL R16, R16, 0.5 ;  /* 0x3f00000010109820 */ /* 0x000fe20000400000 */
[--C-:B------:R-:W-:Y:S01]  /*4090*/  FADD R27, R24, -R5.reuse ;  /* 0x80000005181b7221 */ /* 0x100fe20000000000 */
[----:B------:R-:W-:Y:S01]  /*40a0*/  FMUL R25, R22, 1.4426950216293334961 ;  /* 0x3fb8aa3b16197820 */ /* 0x000fe20000400000 */
[----:B------:R-:W-:Y:S01]  /*40b0*/  FSETP.GEU.AND P2, PT, R21, -126, PT ;  /* 0xc2fc00001500780b */ /* 0x000fe20003f4e000 */
[----:B------:R-:W-:Y:S01]  /*40c0*/  @!P4 FMUL R17, R17, 0.5 ;  /* 0x3f0000001111c820 */ /* 0x000fe20000400000 */
[----:B------:R-:W-:Y:S01]  /*40d0*/  FADD R19, R19, -R5 ;  /* 0x8000000513137221 */ /* 0x000fe20000000000 */
[----:B------:R-:W0:Y:S01]  /*40e0*/  MUFU.EX2 R16, R16 ;  /* 0x0000001000107308 */ /* 0x000e220000000800 */
[----:B------:R-:W-:Y:S01]  /*40f0*/  @!P5 FMUL R26, R26, 0.5 ;  /* 0x3f0000001a1ad820 */ /* 0x000fe20000400000 */
[----:B------:R-:W-:Y:S01]  /*4100*/  FMUL R22, R27, 1.4426950216293334961 ;  /* 0x3fb8aa3b1b167820 */ /* 0x000fe20000400000 */
[----:B------:R-:W-:-:S05]  /*4110*/  FMUL R19, R19, 1.4426950216293334961 ;  /* 0x3fb8aa3b13137820 */ /* 0x000fca0000400000 */
[----:B------:R-:W1:Y:S01]  /*4120*/  MUFU.EX2 R20, R17 ;  /* 0x0000001100147308 */ /* 0x000e620000000800 */
[----:B------:R-:W-:Y:S01]  /*4130*/  FSETP.GEU.AND P0, PT, R19, -126, PT ;  /* 0xc2fc00001300780b */ /* 0x000fe20003f0e000 */
[----:B------:R-:W-:-:S06]  /*4140*/  @!P2 FMUL R21, R21, 0.5 ;  /* 0x3f0000001515a820 */ /* 0x000fcc0000400000 */
[----:B------:R-:W2:Y:S01]  /*4150*/  MUFU.EX2 R18, R26 ;  /* 0x0000001a00127308 */ /* 0x000ea20000000800 */
[----:B0-----:R-:W-:Y:S01]  /*4160*/  @!P1 FMUL R16, R16, R16 ;  /* 0x0000001010109220 */ /* 0x001fe20000400000 */
[----:B------:R-:W-:-:S03]  /*4170*/  FSETP.GEU.AND P1, PT, R23, -126, PT ;  /* 0xc2fc00001700780b */ /* 0x000fc60003f2e000 */
[----:B------:R-:W-:Y:S01]  /*4180*/  FADD R13, R16, R13 ;  /* 0x0000000d100d7221 */ /* 0x000fe20000000000 */
[----:B------:R-:W-:Y:S01]  /*4190*/  @!P0 FMUL R19, R19, 0.5 ;  /* 0x3f00000013138820 */ /* 0x000fe20000400000 */
[----:B------:R0:W-:Y:S01]  /*41a0*/  STS [R11], R16 ;  /* 0x000000100b007388 */ /* 0x0001e20000000800 */
[----:B------:R-:W3:Y:S01]  /*41b0*/  MUFU.EX2 R26, R21 ;  /* 0x00000015001a7308 */ /* 0x000ee20000000800 */
[----:B-1----:R-:W-:Y:S01]  /*41c0*/  @!P4 FMUL R20, R20, R20 ;  /* 0x000000141414c220 */ /* 0x002fe20000400000 */
[----:B------:R-:W-:-:S04]  /*41d0*/  FSETP.GEU.AND P4, PT, R22, -126, PT ;  /* 0xc2fc00001600780b */ /* 0x000fc80003f8e000 */
[----:B------:R4:W-:Y:S01]  /*41e0*/  STS [R11+0x8], R20 ;  /* 0x000008140b007388 */ /* 0x0009e20000000800 */
[----:B------:R-:W-:Y:S01]  /*41f0*/  @!P1 FMUL R23, R23, 0.5 ;  /* 0x3f00000017179820 */ /* 0x000fe20000400000 */
[----:B------:R-:W1:Y:S01]  /*4200*/  MUFU.EX2 R24, R19 ;  /* 0x0000001300187308 */ /* 0x000e620000000800 */
[----:B--2---:R-:W-:Y:S01]  /*4210*/  @!P5 FMUL R18, R18, R18 ;  /* 0x000000121212d220 */ /* 0x004fe20000400000 */
[----:B------:R-:W-:-:S03]  /*4220*/  FSETP.GEU.AND P5, PT, R25, -126, PT ;  /* 0xc2fc00001900780b */ /* 0x000fc60003fae000 */
[----:B------:R-:W-:Y:S01]  /*4230*/  FADD R13, R13, R18 ;  /* 0x000000120d0d7221 */ /* 0x000fe20000000000 */
[----:B------:R4:W-:Y:S01]  /*4240*/  STS [R11+0x4], R18 ;  /* 0x000004120b007388 */ /* 0x0009e20000000800 */
[----:B------:R-:W-:Y:S01]  /*4250*/  @!P4 FMUL R22, R22, 0.5 ;  /* 0x3f0000001616c820 */ /* 0x000fe20000400000 */
[----:B------:R-:W2:Y:S01]  /*4260*/  MUFU.EX2 R28, R23 ;  /* 0x00000017001c7308 */ /* 0x000ea20000000800 */
[----:B---3--:R-:W-:Y:S01]  /*4270*/  @!P2 FMUL R26, R26, R26 ;  /* 0x0000001a1a1aa220 */ /* 0x008fe20000400000 */
[----:B------:R-:W-:-:S04]  /*4280*/  FADD R13, R13, R20 ;  /* 0x000000140d0d7221 */ /* 0x000fc80000000000 */
[----:B------:R4:W-:Y:S01]  /*4290*/  STS [R11+0x10], R26 ;  /* 0x0000101a0b007388 */ /* 0x0009e20000000800 */
[----:B------:R-:W-:Y:S01]  /*42a0*/  @!P5 FMUL R25, R25, 0.5 ;  /* 0x3f0000001919d820 */ /* 0x000fe20000400000 */
[----:B------:R-:W3:Y:S01]  /*42b0*/  MUFU.EX2 R22, R22 ;  /* 0x0000001600167308 */ /* 0x000ee20000000800 */
[----:B-1----:R-:W-:-:S04]  /*42c0*/  @!P0 FMUL R24, R24, R24 ;  /* 0x0000001818188220 */ /* 0x002fc80000400000 */
[----:B------:R-:W-:Y:S01]  /*42d0*/  FADD R13, R13, R24 ;  /* 0x000000180d0d7221 */ /* 0x000fe20000000000 */
[----:B------:R4:W-:Y:S02]  /*42e0*/  STS [R11+0xc], R24 ;  /* 0x00000c180b007388 */ /* 0x0009e40000000800 */
[----:B------:R-:W1:Y:S01]  /*42f0*/  MUFU.EX2 R17, R25 ;  /* 0x0000001900117308 */ /* 0x000e620000000800 */
[----:B--2---:R-:W-:Y:S01]  /*4300*/  @!P1 FMUL R28, R28, R28 ;  /* 0x0000001c1c1c9220 */ /* 0x004fe20000400000 */
[----:B------:R-:W-:-:S04]  /*4310*/  FADD R13, R13, R26 ;  /* 0x0000001a0d0d7221 */ /* 0x000fc80000000000 */
[----:B------:R4:W-:Y:S01]  /*4320*/  STS [R11+0x14], R28 ;  /* 0x0000141c0b007388 */ /* 0x0009e20000000800 */
[----:B0-----:R-:W-:Y:S01]  /*4330*/  FADD R16, R13, R28 ;  /* 0x0000001c0d107221 */ /* 0x001fe20000000000 */
[----:B---3--:R-:W-:-:S05]  /*4340*/  @!P4 FMUL R22, R22, R22 ;  /* 0x000000161616c220 */ /* 0x008fca0000400000 */
[----:B------:R4:W-:Y:S01]  /*4350*/  STS [R11+0x1c], R22 ;  /* 0x00001c160b007388 */ /* 0x0009e20000000800 */
[----:B-1----:R-:W-:-:S04]  /*4360*/  @!P5 FMUL R17, R17, R17 ;  /* 0x000000111111d220 */ /* 0x002fc80000400000 */
[----:B------:R-:W-:Y:S01]  /*4370*/  FADD R13, R16, R17 ;  /* 0x00000011100d7221 */ /* 0x000fe20000000000 */
[----:B------:R4:W-:Y:S03]  /*4380*/  STS [R11+0x18], R17 ;  /* 0x000018110b007388 */ /* 0x0009e60000000800 */
[----:B------:R-:W-:Y:S01]  /*4390*/  FADD R13, R13, R22 ;  /* 0x000000160d0d7221 */ /* 0x000fe20000000000 */
[----:B------:R-:W-:Y:S06]  /*43a0*/  BRA.U UP1, `(.L_x_51) ;  /* 0xfffffff901cc7547 */ /* 0x000fec000b83ffff */
[----:B------:R-:W-:-:S05]  /*43b0*/  UMOV UR6, UR8 ;  /* 0x0000000800067c82 */ /* 0x000fca0008000000 */
.L_x_50:
[----:B------:R-:W-:Y:S05]  /*43c0*/  BRA.U !UP0, `(.L_x_52) ;  /* 0x00000005083c7547 */ /* 0x000fea000b800000 */
[----:B------:R-:W-:Y:S02]  /*43d0*/  UISETP.GE.U32.AND UP0, UPT, UR7, 0x3, UPT ;  /* 0x000000030700788c */ /* 0x000fe4000bf06070 */
[----:B------:R-:W-:-:S07]  /*43e0*/  UISETP.NE.AND UP1, UPT, UR21, URZ, UPT ;  /* 0x000000ff1500728c */ /* 0x000fce000bf25270 */
[----:B------:R-:W-:Y:S05]  /*43f0*/  BRA.U !UP0, `(.L_x_53) ;  /* 0x00000001089c7547 */ /* 0x000fea000b800000 */
[----:B012-4-:R-:W-:Y:S01]  /*4400*/  IMAD R11, R3, R4, UR6 ;  /* 0x00000006030b7e24 */ /* 0x017fe2000f8e0204 */
        /* <DEDUP_REMOVED lines=9> */
[----:B--2---:R-:W-:Y:S01]  /*44a0*/  FADD R20, R20, -R5 ;  /* 0x8000000514147221 */ /* 0x004fe20000000000 */
[----:B------:R-:W-:-:S03]  /*44b0*/  FMUL R17, R18, 1.4426950216293334961 ;  /* 0x3fb8aa3b12117820 */ /* 0x000fc60000400000 */
[----:B------:R-:W-:Y:S01]  /*44c0*/  FSETP.GEU.AND P0, PT, R16, -126, PT ;  /* 0xc2fc00001000780b */ /* 0x000fe20003f0e000 */
[----:B---3--:R-:W-:Y:S01]  /*44d0*/  FADD R22, R22, -R5 ;  /* 0x8000000516167221 */ /* 0x008fe20000000000 */
[----:B------:R-:W-:Y:S01]  /*44e0*/  FMUL R19, R20, 1.4426950216293334961 ;  /* 0x3fb8aa3b14137820 */ /* 0x000fe20000400000 */
[----:B------:R-:W-:Y:S02]  /*44f0*/  FSETP.GEU.AND P1, PT, R17, -126, PT ;  /* 0xc2fc00001100780b */ /* 0x000fe40003f2e000 */
[----:B------:R-:W-:Y:S02]  /*4500*/  FMUL R21, R22, 1.4426950216293334961 ;  /* 0x3fb8aa3b16157820 */ /* 0x000fe40000400000 */
[----:B------:R-:W-:-:S03]  /*4510*/  FSETP.GEU.AND P2, PT, R19, -126, PT ;  /* 0xc2fc00001300780b */ /* 0x000fc60003f4e000 */
[----:B------:R-:W-:-:S03]  /*4520*/  FSETP.GEU.AND P4, PT, R21, -126, PT ;  /* 0xc2fc00001500780b */ /* 0x000fc60003f8e000 */
[----:B------:R-:W-:-:S03]  /*4530*/  @!P0 FMUL R16, R16, 0.5 ;  /* 0x3f00000010108820 */ /* 0x000fc60000400000 */
[----:B------:R-:W-:Y:S01]  /*4540*/  @!P1 FMUL R17, R17, 0.5 ;  /* 0x3f00000011119820 */ /* 0x000fe20000400000 */
[----:B------:R-:W0:Y:S03]  /*4550*/  MUFU.EX2 R18, R16 ;  /* 0x0000001000127308 */ /* 0x000e260000000800 */
[----:B------:R-:W-:-:S03]  /*4560*/  @!P2 FMUL R19, R19, 0.5 ;  /* 0x3f0000001313a820 */ /* 0x000fc60000400000 */
[----:B------:R-:W-:Y:S02]  /*4570*/  @!P4 FMUL R21, R21, 0.5 ;  /* 0x3f0000001515c820 */ /* 0x000fe40000400000 */
[----:B------:R-:W1:Y:S08]  /*4580*/  MUFU.EX2 R20, R17 ;  /* 0x0000001100147308 */ /* 0x000e700000000800 */
[----:B------:R-:W2:Y:S01]  /*4590*/  MUFU.EX2 R22, R19 ;  /* 0x0000001300167308 */ /* 0x000ea20000000800 */
[----:B0-----:R-:W-:-:S04]  /*45a0*/  @!P0 FMUL R18, R18, R18 ;  /* 0x0000001212128220 */ /* 0x001fc80000400000 */
[----:B------:R-:W-:Y:S01]  /*45b0*/  FADD R13, R13, R18 ;  /* 0x000000120d0d7221 */ /* 0x000fe20000000000 */
[----:B------:R3:W-:Y:S02]  /*45c0*/  STS [R11], R18 ;  /* 0x000000120b007388 */ /* 0x0007e40000000800 */
[----:B------:R-:W0:Y:S01]  /*45d0*/  MUFU.EX2 R24, R21 ;  /* 0x0000001500187308 */ /* 0x000e220000000800 */
[----:B-1----:R-:W-:-:S04]  /*45e0*/  @!P1 FMUL R20, R20, R20 ;  /* 0x0000001414149220 */ /* 0x002fc80000400000 */
[----:B------:R-:W-:Y:S01]  /*45f0*/  FADD R13, R13, R20 ;  /* 0x000000140d0d7221 */ /* 0x000fe20000000000 */
[----:B------:R3:W-:Y:S01]  /*4600*/  STS [R11+0x4], R20 ;  /* 0x000004140b007388 */ /* 0x0007e20000000800 */
[----:B--2---:R-:W-:-:S04]  /*4610*/  @!P2 FMUL R22, R22, R22 ;  /* 0x000000161616a220 */ /* 0x004fc80000400000 */
[----:B------:R-:W-:Y:S01]  /*4620*/  FADD R13, R13, R22 ;  /* 0x000000160d0d7221 */ /* 0x000fe20000000000 */
[----:B------:R3:W-:Y:S01]  /*4630*/  STS [R11+0x8], R22 ;  /* 0x000008160b007388 */ /* 0x0007e20000000800 */
[----:B0-----:R-:W-:-:S04]  /*4640*/  @!P4 FMUL R24, R24, R24 ;  /* 0x000000181818c220 */ /* 0x001fc80000400000 */
[----:B------:R-:W-:Y:S01]  /*4650*/  FADD R13, R13, R24 ;  /* 0x000000180d0d7221 */ /* 0x000fe20000000000 */
[----:B------:R3:W-:Y:S06]  /*4660*/  STS [R11+0xc], R24 ;  /* 0x00000c180b007388 */ /* 0x0007ec0000000800 */
.L_x_53:
[----:B------:R-:W-:Y:S05]  /*4670*/  BRA.U !UP1, `(.L_x_52) ;  /* 0x0000000109907547 */ /* 0x000fea000b800000 */
[----:B------:R-:W-:Y:S02]  /*4680*/  UISETP.NE.AND UP0, UPT, UR21, 0x1, UPT ;  /* 0x000000011500788c */ /* 0x000fe4000bf05270 */
[----:B------:R-:W-:-:S07]  /*4690*/  UISETP.NE.AND UP1, UPT, UR9, URZ, UPT ;  /* 0x000000ff0900728c */ /* 0x000fce000bf25270 */
[----:B------:R-:W-:Y:S05]  /*46a0*/  BRA.U !UP0, `(.L_x_54) ;  /* 0x0000000108547547 */ /* 0x000fea000b800000 */
[----:B01234-:R-:W-:Y:S01]  /*46b0*/  IMAD R11, R3, R4, UR6 ;  /* 0x00000006030b7e24 */ /* 0x01ffe2000f8e0204 */
        /* <DEDUP_REMOVED lines=20> */
.L_x_54:
[----:B------:R-:W-:Y:S05]  /*4800*/  BRA.U !UP1, `(.L_x_52) ;  /* 0x00000001092c7547 */ /* 0x000fea000b800000 */
[----:B------:R-:W-:-:S05]  /*4810*/  IMAD R4, R3, R4, UR6 ;  /* 0x0000000603047e24 */ /* 0x000fca000f8e0204 */
[----:B------:R-:W-:-:S05]  /*4820*/  LEA R4, R4, UR13, 0x2 ;  /* 0x0000000d04047c11 */ /* 0x000fca000f8e10ff */
[----:B012---:R-:W0:Y:S02]  /*4830*/  LDS R16, [R4] ;  /* 0x0000000004107984 */ /* 0x007e240000000800 */
[----:B0-----:R-:W-:-:S04]  /*4840*/  FADD R16, R16, -R5 ;  /* 0x8000000510107221 */ /* 0x001fc80000000000 */
[----:B------:R-:W-:-:S05]  /*4850*/  FMUL R16, R16, 1.4426950216293334961 ;  /* 0x3fb8aa3b10107820 */ /* 0x000fca0000400000 */
[----:B------:R-:W-:-:S13]  /*4860*/  FSETP.GEU.AND P0, PT, R16, -126, PT ;  /* 0xc2fc00001000780b */ /* 0x000fda0003f0e000 */
[----:B------:R-:W-:-:S04]  /*4870*/  @!P0 FMUL R16, R16, 0.5 ;  /* 0x3f00000010108820 */ /* 0x000fc80000400000 */
[----:B---34-:R-:W0:Y:S02]  /*4880*/  MUFU.EX2 R11, R16 ;  /* 0x00000010000b7308 */ /* 0x018e240000000800 */
[----:B0-----:R-:W-:-:S04]  /*4890*/  @!P0 FMUL R11, R11, R11 ;  /* 0x0000000b0b0b8220 */ /* 0x001fc80000400000 */
[----:B------:R-:W-:Y:S01]  /*48a0*/  FADD R13, R13, R11 ;  /* 0x0000000b0d0d7221 */ /* 0x000fe20000000000 */
[----:B------:R0:W-:Y:S06]  /*48b0*/  STS [R4], R11 ;  /* 0x0000000b04007388 */ /* 0x0001ec0000000800 */
.L_x_52:
[----:B012345:R-:W-:-:S05]  /*48c0*/  FMNMX R11, R0, R5, !PT ;  /* 0x00000005000b7209 */ /* 0x03ffca0007800000 */
[----:B------:R-:W-:Y:S01]  /*48d0*/  FADD R5, -R11, R5 ;  /* 0x000000050b057221 */ /* 0x000fe20000000100 */
[----:B------:R-:W-:Y:S01]  /*48e0*/  FADD R0, R0, -R11 ;  /* 0x8000000b00007221 */ /* 0x000fe20000000000 */
[----:B------:R2:W-:Y:S02]  /*48f0*/  STG.E desc[UR16][R6.64], R11 ;  /* 0x0000000b06007986 */ /* 0x0005e4000c101910 */
        /* <DEDUP_REMOVED lines=9> */
[----:B------:R-:W-:Y:S01]  /*4990*/  FMUL R13, R16, R13 ;  /* 0x0000000d100d7220 */ /* 0x000fe20000400000 */
[----:B-1----:R-:W-:-:S04]  /*49a0*/  @!P0 FMUL R5, R5, R5 ;  /* 0x0000000505058220 */ /* 0x002fc80000400000 */
[----:B------:R-:W-:-:S05]  /*49b0*/  FFMA R13, R2, R5, R13 ;  /* 0x00000005020d7223 */ /* 0x000fca000000000d */
[----:B------:R2:W-:Y:S02]  /*49c0*/  STG.E desc[UR16][R14.64], R13 ;  /* 0x0000000d0e007986 */ /* 0x0005e4000c101910 */
.L_x_44:
[----:B------:R-:W-:Y:S05]  /*49d0*/  BSYNC.RECONVERGENT B1 ;  /* 0x0000000000017941 */ /* 0x000fea0003800200 */
.L_x_43:
[----:B------:R-:W3:Y:S01]  /*49e0*/  LDCU UR6, c[0x0][0x3a4] ;  /* 0x00007480ff0677ac */ /* 0x000ee20008000800 */
[----:B------:R-:W-:-:S04]  /*49f0*/  UIADD3 UR5, UPT, UPT, UR5, 0x1, URZ ;  /* 0x0000000105057890 */ /* 0x000fc8000fffe0ff */
[----:B---3--:R-:W-:-:S09]  /*4a00*/  UISETP.NE.AND UP0, UPT, UR5, UR6, UPT ;  /* 0x000000060500728c */ /* 0x008fd2000bf05270 */
[----:B------:R-:W-:Y:S05]  /*4a10*/  BRA.U !UP0, `(.L_x_40) ;  /* 0x0000000d08007547 */ /* 0x000fea000b800000 */
[----:B------:R-:W-:Y:S05]  /*4a20*/  BRA `(.L_x_55) ;  /* 0xfffffff000107947 */ /* 0x000fea000383ffff */
.L_x_42:
[----:B------:R-:W-:Y:S01]  /*4a30*/  UISETP.GE.U32.AND UP0, UPT, UR6, 0x4, UPT ;  /* 0x000000040600788c */ /* 0x000fe2000bf06070 */
[----:B------:R-:W-:-:S08]  /*4a40*/  UMOV UR5, URZ ;  /* 0x000000ff00057c82 */ /* 0x000fd00008000000 */
[----:B------:R-:W-:Y:S05]  /*4a50*/  BRA.U !UP0, `(.L_x_56) ;  /* 0x0000000508847547 */ /* 0x000fea000b800000 */
[----:B01----:R-:W0:Y:S01]  /*4a60*/  LDC R11, c[0x0][0x3ac] ;  /* 0x0000eb00ff0b7b82 */ /* 0x003e220000000800 */
[----:B------:R-:W-:Y:S01]  /*4a70*/  ULOP3.LUT UR6, UR6, 0x7ffffffc, URZ, 0xc0, !UPT ;  /* 0x7ffffffc06067892 */ /* 0x000fe2000f8ec0ff */
[----:B------:R-:W-:-:S06]  /*4a80*/  UMOV UR5, URZ ;  /* 0x000000ff00057c82 */ /* 0x000fcc0008000000 */
[----:B------:R-:W1:Y:S08]  /*4a90*/  LDC.64 R4, c[0x0][0x3c0] ;  /* 0x0000f000ff047b82 */ /* 0x000e700000000a00 */
[----:B------:R-:W2:Y:S02]  /*4aa0*/  LDC.64 R6, c[0x0][0x3b8] ;  /* 0x0000ee00ff067b82 */ /* 0x000ea40000000a00 */
.L_x_59:
[----:B------:R-:W-:Y:S04]  /*4ab0*/  BSSY.RECONVERGENT B1, `(.L_x_57) ;  /* 0x0000057000017945 */ /* 0x000fe80003800200 */
[----:B----4-:R-:W-:Y:S05]  /*4ac0*/  @P3 BRA `(.L_x_58) ;  /* 0x0000000400543947 */ /* 0x010fea0003800000 */
[----:B0-----:R-:W-:-:S04]  /*4ad0*/  IMAD R17, R11, UR5, R10 ;  /* 0x000000050b117c24 */ /* 0x001fc8000f8e020a */
[----:B-1----:R-:W-:-:S05]  /*4ae0*/  IMAD.WIDE R14, R17, 0x4, R4 ;  /* 0x00000004110e7825 */ /* 0x002fca00078e0204 */
[----:B------:R-:W3:Y:S01]  /*4af0*/  LDG.E R0, desc[UR16][R14.64] ;  /* 0x000000100e007981 */ /* 0x000ee2000c1e1900 */
[----:B--2---:R-:W-:-:S05]  /*4b00*/  IMAD.WIDE R16, R17, 0x4, R6 ;  /* 0x0000000411107825 */ /* 0x004fca00078e0206 */
[----:B------:R-:W2:Y:S01]  /*4b10*/  LDG.E R2, desc[UR16][R16.64] ;  /* 0x0000001010027981 */ /* 0x000ea2000c1e1900 */
[----:B---3--:R-:W-:-:S05]  /*4b20*/  FMNMX R13, R0, -INF , !PT ;  /* 0xff800000000d7809 */ /* 0x008fca0007800000 */
[----:B------:R-:W-:Y:S01]  /*4b30*/  FADD R18, -R13, -INF ;  /* 0xff8000000d127421 */ /* 0x000fe20000000100 */
[----:B------:R-:W-:Y:S01]  /*4b40*/  FADD R0, R0, -R13 ;  /* 0x8000000d00007221 */ /* 0x000fe20000000000 */
[----:B------:R-:W-:Y:S02]  /*4b50*/  STG.E desc[UR16][R14.64], R13 ;  /* 0x0000000d0e007986 */ /* 0x000fe4000c101910 */
        /* <DEDUP_REMOVED lines=9> */
[----:B------:R-:W-:Y:S01]  /*4bf0*/  FMUL R21, RZ, R18 ;  /* 0x00000012ff157220 */ /* 0x000fe20000400000 */
[----:B-1----:R-:W-:-:S04]  /*4c00*/  @!P0 FMUL R19, R19, R19 ;  /* 0x0000001313138220 */ /* 0x002fc80000400000 */
[----:B--2---:R-:W-:Y:S01]  /*4c10*/  FFMA R23, R2, R19, R21 ;  /* 0x0000001302177223 */ /* 0x004fe20000000015 */
[----:B------:R-:W-:-:S04]  /*4c20*/  IMAD.WIDE R18, R11, 0x4, R14 ;  /* 0x000000040b127825 */ /* 0x000fc800078e020e */
[----:B------:R0:W-:Y:S04]  /*4c30*/  STG.E desc[UR16][R16.64], R23 ;  /* 0x0000001710007986 */ /* 0x0001e8000c101910 */
[----:B------:R-:W2:Y:S01]  /*4c40*/  LDG.E R2, desc[UR16][R18.64] ;  /* 0x0000001012027981 */ /* 0x000ea2000c1e1900 */
[----:B------:R-:W-:-:S05]  /*4c50*/  IMAD.WIDE R20, R11, 0x4, R16 ;  /* 0x000000040b147825 */ /* 0x000fca00078e0210 */
[----:B------:R-:W3:Y:S01]  /*4c60*/  LDG.E R22, desc[UR16][R20.64] ;  /* 0x0000001014167981 */ /* 0x000ee2000c1e1900 */
[----:B0-----:R-:W-:Y:S01]  /*4c70*/  IMAD.WIDE R16, R11, 0x4, R20 ;  /* 0x000000040b107825 */ /* 0x001fe200078e0214 */
[----:B--2---:R-:W-:-:S05]  /*4c80*/  FMNMX R25, R2, -INF , !PT ;  /* 0xff80000002197809 */ /* 0x004fca0007800000 */
        /* <DEDUP_REMOVED lines=14> */
[----:B---3--:R-:W-:Y:S01]  /*4d70*/  FFMA R13, R22, R13, R15 ;  /* 0x0000000d160d7223 */ /* 0x008fe2000000000f */
[----:B------:R-:W-:-:S04]  /*4d80*/  IMAD.WIDE R14, R11, 0x4, R18 ;  /* 0x000000040b0e7825 */ /* 0x000fc800078e0212 */
[----:B------:R0:W-:Y:S04]  /*4d90*/  STG.E desc[UR16][R20.64], R13 ;  /* 0x0000000d14007986 */ /* 0x0001e8000c101910 */
[----:B------:R-:W2:Y:S04]  /*4da0*/  LDG.E R22, desc[UR16][R14.64] ;  /* 0x000000100e167981 */ /* 0x000ea8000c1e1900 */
[----:B------:R-:W3:Y:S01]  /*4db0*/  LDG.E R0, desc[UR16][R16.64] ;  /* 0x0000001010007981 */ /* 0x000ee2000c1e1900 */
[----:B0-----:R-:W-:Y:S01]  /*4dc0*/  IMAD.WIDE R20, R11, 0x4, R16 ;  /* 0x000000040b147825 */ /* 0x001fe200078e0210 */
[----:B--2---:R-:W-:-:S05]  /*4dd0*/  FMNMX R23, R22, -INF , !PT ;  /* 0xff80000016177809 */ /* 0x004fca0007800000 */
[----:B------:R-:W-:Y:S01]  /*4de0*/  FADD R2, -R23, -INF ;  /* 0xff80000017027421 */ /* 0x000fe20000000100 */
        /* <DEDUP_REMOVED lines=8> */
[----:B------:R-:W1:Y:S08]  /*4e70*/  MUFU.EX2 R18, R2 ;  /* 0x0000000200127308 */ /* 0x000e700000000800 */
[----:B------:R-:W2:Y:S01]  /*4e80*/  MUFU.EX2 R13, R22 ;  /* 0x00000016000d7308 */ /* 0x000ea20000000800 */
[----:B-1----:R-:W-:-:S04]  /*4e90*/  @!P1 FMUL R18, R18, R18 ;  /* 0x0000001212129220 */ /* 0x002fc80000400000 */
[----:B------:R-:W-:Y:S01]  /*4ea0*/  FMUL R19, RZ, R18 ;  /* 0x00000012ff137220 */ /* 0x000fe20000400000 */
[----:B--2---:R-:W-:-:S04]  /*4eb0*/  @!P0 FMUL R13, R13, R13 ;  /* 0x0000000d0d0d8220 */ /* 0x004fc80000400000 */
[----:B---3--:R-:W-:Y:S01]  /*4ec0*/  FFMA R13, R0, R13, R19 ;  /* 0x0000000d000d7223 */ /* 0x008fe20000000013 */
[----:B------:R-:W-:-:S04]  /*4ed0*/  IMAD.WIDE R18, R11, 0x4, R14 ;  /* 0x000000040b127825 */ /* 0x000fc800078e020e */
[----:B------:R1:W-:Y:S04]  /*4ee0*/  STG.E desc[UR16][R16.64], R13 ;  /* 0x0000000d10007986 */ /* 0x0003e8000c101910 */
[----:B------:R-:W2:Y:S04]  /*4ef0*/  LDG.E R0, desc[UR16][R18.64] ;  /* 0x0000001012007981 */ /* 0x000ea8000c1e1900 */
[----:B------:R-:W3:Y:S01]  /*4f00*/  LDG.E R2, desc[UR16][R20.64] ;  /* 0x0000001014027981 */ /* 0x000ee2000c1e1900 */
        /* <DEDUP_REMOVED lines=10> */
[----:B0-----:R-:W0:Y:S08]  /*4fb0*/  MUFU.EX2 R14, R22 ;  /* 0x00000016000e7308 */ /* 0x001e300000000800 */
[----:B-1----:R-:W1:Y:S01]  /*4fc0*/  MUFU.EX2 R13, R0 ;  /* 0x00000000000d7308 */ /* 0x002e620000000800 */
[----:B0-----:R-:W-:-:S04]  /*4fd0*/  @!P1 FMUL R14, R14, R14 ;  /* 0x0000000e0e0e9220 */ /* 0x001fc80000400000 */
[----:B------:R-:W-:Y:S01]  /*4fe0*/  FMUL R15, RZ, R14 ;  /* 0x0000000eff0f7220 */ /* 0x000fe20000400000 */
[----:B-1----:R-:W-:-:S04]  /*4ff0*/  @!P0 FMUL R13, R13, R13 ;  /* 0x0000000d0d0d8220 */ /* 0x002fc80000400000 */
[----:B---3--:R-:W-:-:S05]  /*5000*/  FFMA R15, R2, R13, R15 ;  /* 0x0000000d020f7223 */ /* 0x008fca000000000f */
[----:B------:R4:W-:Y:S02]  /*5010*/  STG.E desc[UR16][R20.64], R15 ;  /* 0x0000000f14007986 */ /* 0x0009e4000c101910 */
.L_x_58:
[----:B------:R-:W-:Y:S05]  /*5020*/  BSYNC.RECONVERGENT B1 ;  /* 0x0000000000017941 */ /* 0x000fea0003800200 */
.L_x_57:
[----:B------:R-:W-:-:S04]  /*5030*/  UIADD3 UR5, UPT, UPT, UR5, 0x4, URZ ;  /* 0x0000000405057890 */ /* 0x000fc8000fffe0ff */
[----:B------:R-:W-:-:S09]  /*5040*/  UISETP.NE.AND UP0, UPT, UR5, UR6, UPT ;  /* 0x000000060500728c */ /* 0x000fd2000bf05270 */
[----:B------:R-:W-:Y:S05]  /*5050*/  BRA.U UP0, `(.L_x_59) ;  /* 0xfffffff900947547 */ /* 0x000fea000b83ffff */
[----:B------:R-:W-:-:S05]  /*5060*/  UMOV UR5, UR6 ;  /* 0x0000000600057c82 */ /* 0x000fca0008000000 */
.L_x_56:
[----:B------:R-:W3:Y:S02]  /*5070*/  LDCU UR6, c[0x0][0x3a4] ;  /* 0x00007480ff0677ac */ /* 0x000ee40008000800 */
[----:B---3--:R-:W-:-:S04]  /*5080*/  ULOP3.LUT UR6, UR6, 0x3, URZ, 0xc0, !UPT ;  /* 0x0000000306067892 */ /* 0x008fc8000f8ec0ff */
[----:B------:R-:W-:-:S09]  /*5090*/  UISETP.NE.AND UP0, UPT, UR6, URZ, UPT ;  /* 0x000000ff0600728c */ /* 0x000fd2000bf05270 */
[----:B------:R-:W-:Y:S05]  /*50a0*/  BRA.U !UP0, `(.L_x_40) ;  /* 0x00000005085c7547 */ /* 0x000fea000b800000 */
[----:B------:R-:W-:Y:S04]  /*50b0*/  BSSY.RECONVERGENT B1, `(.L_x_60) ;  /* 0x000001b000017945 */ /* 0x000fe80003800200 */
[----:B------:R-:W-:Y:S05]  /*50c0*/  @P3 BRA `(.L_x_61) ;  /* 0x0000000000643947 */ /* 0x000fea0003800000 */
[----:B01----:R-:W0:Y:S08]  /*50d0*/  LDC R11, c[0x0][0x3ac] ;  /* 0x0000eb00ff0b7b82 */ /* 0x003e300000000800 */
[----:B------:R-:W1:Y:S08]  /*50e0*/  LDC.64 R4, c[0x0][0x3c0] ;  /* 0x0000f000ff047b82 */ /* 0x000e700000000a00 */
[----:B--2---:R-:W2:Y:S01]  /*50f0*/  LDC.64 R6, c[0x0][0x3b8] ;  /* 0x0000ee00ff067b82 */ /* 0x004ea20000000a00 */
        /* <DEDUP_REMOVED lines=15> */
[----:B----4-:R-:W0:Y:S08]  /*51f0*/  MUFU.EX2 R15, R14 ;  /* 0x0000000e000f7308 */ /* 0x010e300000000800 */
[----:B------:R-:W1:Y:S01]  /*5200*/  MUFU.EX2 R13, R0 ;  /* 0x00000000000d7308 */ /* 0x000e620000000800 */
[----:B0-----:R-:W-:-:S04]  /*5210*/  @!P1 FMUL R15, R15, R15 ;  /* 0x0000000f0f0f9220 */ /* 0x001fc80000400000 */
[----:B------:R-:W-:Y:S01]  /*5220*/  FMUL R15, RZ, R15 ;  /* 0x0000000fff0f7220 */ /* 0x000fe20000400000 */
[----:B-1----:R-:W-:-:S04]  /*5230*/  @!P0 FMUL R13, R13, R13 ;  /* 0x0000000d0d0d8220 */ /* 0x002fc80000400000 */
[----:B--2---:R-:W-:-:S05]  /*5240*/  FFMA R15, R2, R13, R15 ;  /* 0x0000000d020f7223 */ /* 0x004fca000000000f */
[----:B------:R3:W-:Y:S02]  /*5250*/  STG.E desc[UR16][R6.64], R15 ;  /* 0x0000000f06007986 */ /* 0x0007e4000c101910 */
.L_x_61:
[----:B------:R-:W-:Y:S05]  /*5260*/  BSYNC.RECONVERGENT B1 ;  /* 0x0000000000017941 */ /* 0x000fea0003800200 */
.L_x_60:
[----:B------:R-:W-:-:S09]  /*5270*/  UISETP.NE.AND UP0, UPT, UR6, 0x1, UPT ;  /* 0x000000010600788c */ /* 0x000fd2000bf05270 */
[----:B------:R-:W-:Y:S05]  /*5280*/  BRA.U !UP0, `(.L_x_40) ;  /* 0x0000000108e47547 */ /* 0x000fea000b800000 */
[----:B------:R-:W-:Y:S04]  /*5290*/  BSSY.RECONVERGENT B1, `(.L_x_62) ;  /* 0x000001c000017945 */ /* 0x000fe80003800200 */
[----:B------:R-:W-:Y:S05]  /*52a0*/  @P3 BRA `(.L_x_63) ;  /* 0x0000000000683947 */ /* 0x000fea0003800000 */
[----:B------:R-:W5:Y:S01]  /*52b0*/  LDCU UR6, c[0x0][0x3ac] ;  /* 0x00007580ff0677ac */ /* 0x000f620008000800 */
[----:B-1-3--:R-:W1:Y:S08]  /*52c0*/  LDC.64 R4, c[0x0][0x3c0] ;  /* 0x0000f000ff047b82 */ /* 0x00ae700000000a00 */
[----:B--2---:R-:W2:Y:S01]  /*52d0*/  LDC.64 R6, c[0x0][0x3b8] ;  /* 0x0000ee00ff067b82 */ /* 0x004ea20000000a00 */
[----:B-----5:R-:W-:-:S06]  /*52e0*/  UIMAD UR6, UR5, UR6, UR6 ;  /* 0x00000006050672a4 */ /* 0x020fcc000f8e0206 */
[----:B0-----:R-:W-:-:S05]  /*52f0*/  IADD3 R11, PT, PT, R10, UR6, RZ ;  /* 0x000000060a0b7c10 */ /* 0x001fca000fffe0ff */
        /* <DEDUP_REMOVED lines=14> */
[----:B----4-:R-:W1:Y:S08]  /*53e0*/  MUFU.EX2 R15, R14 ;  /* 0x0000000e000f7308 */ /* 0x010e700000000800 */
[----:B------:R-:W3:Y:S01]  /*53f0*/  MUFU.EX2 R13, R0 ;  /* 0x00000000000d7308 */ /* 0x000ee20000000800 */
[----:B-1----:R-:W-:-:S04]  /*5400*/  @!P1 FMUL R15, R15, R15 ;  /* 0x0000000f0f0f9220 */ /* 0x002fc80000400000 */
[----:B------:R-:W-:Y:S01]  /*5410*/  FMUL R15, RZ, R15 ;  /* 0x0000000fff0f7220 */ /* 0x000fe20000400000 */
[----:B---3--:R-:W-:-:S04]  /*5420*/  @!P0 FMUL R13, R13, R13 ;  /* 0x0000000d0d0d8220 */ /* 0x008fc80000400000 */
[----:B--2---:R-:W-:-:S05]  /*5430*/  FFMA R15, R2, R13, R15 ;  /* 0x0000000d020f7223 */ /* 0x004fca000000000f */
[----:B------:R0:W-:Y:S02]  /*5440*/  STG.E desc[UR16][R6.64], R15 ;  /* 0x0000000f06007986 */ /* 0x0001e4000c101910 */
.L_x_63:
[----:B------:R-:W-:Y:S05]  /*5450*/  BSYNC.RECONVERGENT B1 ;  /* 0x0000000000017941 */ /* 0x000fea0003800200 */
.L_x_62:
[----:B------:R-:W-:-:S13]  /*5460*/  ISETP.EQ.OR P0, PT, R12, 0x2, P3 ;  /* 0x000000020c00780c */ /* 0x000fda0001f02670 */
[----:B------:R-:W-:Y:S05]  /*5470*/  @P0 BRA `(.L_x_40) ;  /* 0x0000000000680947 */ /* 0x000fea0003800000 */
[----:B01-3--:R-:W0:Y:S01]  /*5480*/  LDC R11, c[0x0][0x3ac] ;  /* 0x0000eb00ff0b7b82 */ /* 0x00be220000000800 */
[----:B------:R-:W-:-:S07]  /*5490*/  UIADD3 UR6, UPT, UPT, UR5, 0x2, URZ ;  /* 0x0000000205067890 */ /* 0x000fce000fffe0ff */
        /* <DEDUP_REMOVED lines=24> */
.L_x_40:
[----:B------:R-:W-:Y:S05]  /*5620*/  BSYNC.RECONVERGENT B0 ;  /* 0x0000000000007941 */ /* 0x000fea0003800200 */
.L_x_4:
[----:B------:R-:W5:Y:S01]  /*5630*/  LDCU UR5, c[0x0][0x3a0] ;  /* 0x00007400ff0577ac */ /* 0x000f620008000800 */
[----:B------:R-:W-:-:S04]  /*5640*/  UIADD3 UR4, UPT, UPT, UR4, 0x1, URZ ;  /* 0x0000000104047890 */ /* 0x000fc8000fffe0ff */
[----:B-----5:R-:W-:Y:S01]  /*5650*/  UISETP.NE.AND UP0, UPT, UR4, UR5, UPT ;  /* 0x000000050400728c */ /* 0x020fe2000bf05270 */
[----:B------:R-:W-:Y:S08]  /*5660*/  BAR.SYNC.DEFER_BLOCKING 0x0 ;  /* 0x0000000000007b1d */ /* 0x000ff00000010000 */
[----:B------:R-:W-:Y:S05]  /*5670*/  BRA.U UP0, `(.L_x_64) ;  /* 0xffffffad00187547 */ /* 0x000fea000b83ffff */
[----:B------:R-:W-:Y:S05]  /*5680*/  EXIT ;  /* 0x000000000000794d */ /* 0x000fea0003800000 */
        .weak           $__internal_0_$__cuda_sm20_rcp_rn_f32_slowpath
        .type           $__internal_0_$__cuda_sm20_rcp_rn_f32_slowpath,@function
        .size           $__internal_0_$__cuda_sm20_rcp_rn_f32_slowpath,(.L_x_70 - $__internal_0_$__cuda_sm20_rcp_rn_f32_slowpath)
$__internal_0_$__cuda_sm20_rcp_rn_f32_slowpath:
[----:B------:R-:W-:Y:S01]  /*5690*/  SHF.L.U32 R2, R15, 0x1, RZ ;  /* 0x000000010f027819 */ /* 0x000fe200000006ff */
[----:B------:R-:W-:Y:S01]  /*56a0*/  BSSY.RECONVERGENT B3, `(.L_x_65) ;  /* 0x0000031000037945 */ /* 0x000fe20003800200 */
[----:B------:R-:W-:Y:S02]  /*56b0*/  MOV R0, R15 ;  /* 0x0000000f00007202 */ /* 0x000fe40000000f00 */
[----:B------:R-:W-:-:S04]  /*56c0*/  SHF.R.U32.HI R2, RZ, 0x18, R2 ;  /* 0x00000018ff027819 */ /* 0x000fc80000011602 */
[----:B------:R-:W-:-:S13]  /*56d0*/  ISETP.NE.U32.AND P0, PT, R2, RZ, PT ;  /* 0x000000ff0200720c */ /* 0x000fda0003f05070 */
[----:B------:R-:W-:Y:S05]  /*56e0*/  @P0 BRA `(.L_x_66) ;  /* 0x0000000000280947 */ /* 0x000fea0003800000 */
[----:B------:R-:W-:-:S04]  /*56f0*/  SHF.L.U32 R2, R0, 0x1, RZ ;  /* 0x0000000100027819 */ /* 0x000fc800000006ff */
[----:B------:R-:W-:-:S13]  /*5700*/  ISETP.NE.AND P0, PT, R2, RZ, PT ;  /* 0x000000ff0200720c */ /* 0x000fda0003f05270 */
[----:B------:R-:W-:Y:S01]  /*5710*/  @P0 FFMA R18, R0, 1.84467440737095516160e+19, RZ ;  /* 0x5f80000000120823 */ /* 0x000fe200000000ff */
[----:B------:R-:W-:Y:S08]  /*5720*/  @!P0 MUFU.RCP R17, R0 ;  /* 0x0000000000118308 */ /* 0x000ff00000001000 */
[----:B------:R-:W0:Y:S02]  /*5730*/  @P0 MUFU.RCP R19, R18 ;  /* 0x0000001200130308 */ /* 0x000e240000001000 */
[----:B0-----:R-:W-:-:S04]  /*5740*/  @P0 FFMA R2, R18, R19, -1 ;  /* 0xbf80000012020423 */ /* 0x001fc80000000013 */
[----:B------:R-:W-:-:S04]  /*5750*/  @P0 FADD.FTZ R2, -R2, -RZ ;  /* 0x800000ff02020221 */ /* 0x000fc80000010100 */
[----:B------:R-:W-:-:S04]  /*5760*/  @P0 FFMA R2, R19, R2, R19 ;  /* 0x0000000213020223 */ /* 0x000fc80000000013 */
[----:B------:R-:W-:Y:S01]  /*5770*/  @P0 FFMA R17, R2, 1.84467440737095516160e+19, RZ ;  /* 0x5f80000002110823 */ /* 0x000fe200000000ff */
[----:B------:R-:W-:Y:S06]  /*5780*/  BRA `(.L_x_67) ;  /* 0x0000000000887947 */ /* 0x000fec0003800000 */
.L_x_66:
[----:B------:R-:W-:-:S04]  /*5790*/  IADD3 R17, PT, PT, R2, -0xfd, RZ ;  /* 0xffffff0302117810 */ /* 0x000fc80007ffe0ff */
[----:B------:R-:W-:-:S13]  /*57a0*/  ISETP.GT.U32.AND P0, PT, R17, 0x1, PT ;  /* 0x000000011100780c */ /* 0x000fda0003f04070 */
[----:B------:R-:W-:Y:S05]  /*57b0*/  @P0 BRA `(.L_x_68) ;  /* 0x0000000000780947 */ /* 0x000fea0003800000 */
[----:B------:R-:W-:Y:S01]  /*57c0*/  LOP3.LUT R18, R0, 0x7fffff, RZ, 0xc0, !PT ;  /* 0x007fffff00127812 */ /* 0x000fe200078ec0ff */
[----:B------:R-:W-:-:S03]  /*57d0*/  HFMA2 R22, -RZ, RZ, 0, 1.78813934326171875e-07 ;  /* 0x00000003ff167431 */ /* 0x000fc600000001ff */
[----:B------:R-:W-:-:S04]  /*57e0*/  LOP3.LUT R18, R18, 0x3f800000, RZ, 0xfc, !PT ;  /* 0x3f80000012127812 */ /* 0x000fc800078efcff */
[----:B------:R-:W0:Y:S01]  /*57f0*/  MUFU.RCP R19, R18 ;  /* 0x0000001200137308 */ /* 0x000e220000001000 */
[----:B------:R-:W-:Y:S01]  /*5800*/  SHF.L.U32 R23, R22, R17, RZ ;  /* 0x0000001116177219 */ /* 0x000fe200000006ff */
[----:B0-----:R-:W-:-:S04]  /*5810*/  FFMA R20, R18, R19, -1 ;  /* 0xbf80000012147423 */ /* 0x001fc80000000013 */
[----:B------:R-:W-:-:S04]  /*5820*/  FADD.FTZ R20, -R20, -RZ ;  /* 0x800000ff14147221 */ /* 0x000fc80000010100 */
[CCC-:B------:R-:W-:Y:S01]  /*5830*/  FFMA.RM R21, R19.reuse, R20.reuse, R19.reuse ;  /* 0x0000001413157223 */ /* 0x1c0fe20000004013 */
[----:B------:R-:W-:-:S04]  /*5840*/  FFMA.RP R20, R19, R20, R19 ;  /* 0x0000001413147223 */ /* 0x000fc80000008013 */
[C---:B------:R-:W-:Y:S02]  /*5850*/  LOP3.LUT R19, R21.reuse, 0x7fffff, RZ, 0xc0, !PT ;  /* 0x007fffff15137812 */ /* 0x040fe400078ec0ff */
[----:B------:R-:W-:Y:S02]  /*5860*/  FSETP.NEU.FTZ.AND P0, PT, R21, R20, PT ;  /* 0x000000141500720b */ /* 0x000fe40003f1d000 */
[----:B------:R-:W-:Y:S02]  /*5870*/  LOP3.LUT R20, R19, 0x800000, RZ, 0xfc, !PT ;  /* 0x0080000013147812 */ /* 0x000fe400078efcff */
[----:B------:R-:W-:Y:S02]  /*5880*/  SEL R19, RZ, 0xffffffff, !P0 ;  /* 0xffffffffff137807 */ /* 0x000fe40004000000 */
[----:B------:R-:W-:Y:S02]  /*5890*/  LOP3.LUT R18, R23, R20, RZ, 0xc0, !PT ;  /* 0x0000001417127212 */ /* 0x000fe400078ec0ff */
[----:B------:R-:W-:-:S02]  /*58a0*/  IADD3 R19, PT, PT, -R19, RZ, RZ ;  /* 0x000000ff13137210 */ /* 0x000fc40007ffe1ff */
[-C--:B------:R-:W-:Y:S02]  /*58b0*/  SHF.R.U32.HI R18, RZ, R17.reuse, R18 ;  /* 0x00000011ff127219 */ /* 0x080fe40000011612 */
[----:B------:R-:W-:Y:S02]  /*58c0*/  LOP3.LUT P0, RZ, R19, R17, R20, 0xf8, !PT ;  /* 0x0000001113ff7212 */ /* 0x000fe4000780f814 */
[C---:B------:R-:W-:Y:S02]  /*58d0*/  LOP3.LUT P1, RZ, R18.reuse, 0x1, RZ, 0xc0, !PT ;  /* 0x0000000112ff7812 */ /* 0x040fe4000782c0ff */
[----:B------:R-:W-:-:S04]  /*58e0*/  LOP3.LUT P2, RZ, R18, 0x2, RZ, 0xc0, !PT ;  /* 0x0000000212ff7812 */ /* 0x000fc8000784c0ff */
[----:B------:R-:W-:Y:S02]  /*58f0*/  PLOP3.LUT P0, PT, P1, P0, P2, 0xe0, 0x0 ;  /* 0x000000000000781c */ /* 0x000fe40000f01c20 */
[----:B------:R-:W-:Y:S02]  /*5900*/  LOP3.LUT P1, RZ, R0, 0x7fffff, RZ, 0xc0, !PT ;  /* 0x007fffff00ff7812 */ /* 0x000fe4000782c0ff */
[----:B------:R-:W-:-:S04]  /*5910*/  SEL R17, RZ, 0x1, !P0 ;  /* 0x00000001ff117807 */ /* 0x000fc80004000000 */
[----:B------:R-:W-:-:S04]  /*5920*/  IADD3 R17, PT, PT, -R17, RZ, RZ ;  /* 0x000000ff11117210 */ /* 0x000fc80007ffe1ff */
[----:B------:R-:W-:Y:S02]  /*5930*/  ISETP.GE.AND P0, PT, R17, RZ, PT ;  /* 0x000000ff1100720c */ /* 0x000fe40003f06270 */
[----:B------:R-:W-:-:S04]  /*5940*/  IADD3 R17, PT, PT, R2, -0xfc, RZ ;  /* 0xffffff0402117810 */ /* 0x000fc80007ffe0ff */
[----:B------:R-:W-:-:S07]  /*5950*/  SHF.R.U32.HI R17, RZ, R17, R20 ;  /* 0x00000011ff117219 */ /* 0x000fce0000011614 */
[----:B------:R-:W-:-:S04]  /*5960*/  @!P0 IADD3 R17, PT, PT, R17, 0x1, RZ ;  /* 0x0000000111118810 */ /* 0x000fc80007ffe0ff */
[----:B------:R-:W-:-:S04]  /*5970*/  @!P1 SHF.L.U32 R17, R17, 0x1, RZ ;  /* 0x0000000111119819 */ /* 0x000fc800000006ff */
[----:B------:R-:W-:Y:S01]  /*5980*/  LOP3.LUT R17, R17, 0x80000000, R0, 0xf8, !PT ;  /* 0x8000000011117812 */ /* 0x000fe200078ef800 */
[----:B------:R-:W-:Y:S06]  /*5990*/  BRA `(.L_x_67) ;  /* 0x0000000000047947 */ /* 0x000fec0003800000 */
.L_x_68:
[----:B------:R0:W1:Y:S02]  /*59a0*/  MUFU.RCP R17, R0 ;  /* 0x0000000000117308 */ /* 0x0000640000001000 */
.L_x_67:
[----:B------:R-:W-:Y:S05]  /*59b0*/  BSYNC.RECONVERGENT B3 ;  /* 0x0000000000037941 */ /* 0x000fea0003800200 */
.L_x_65:
[----:B-1----:R-:W-:Y:S01]  /*59c0*/  MOV R2, R17 ;  /* 0x0000001100027202 */ /* 0x002fe20000000f00 */
[----:B------:R-:W-:-:S04]  /*59d0*/  HFMA2 R17, -RZ, RZ, 0, 0 ;  /* 0x00000000ff117431 */ /* 0x000fc800000001ff */
[----:B0-----:R-:W-:Y:S05]  /*59e0*/  RET.REL.NODEC R16 `(_Z20flash_attn_v1_kernelPKfS0_S0_iiiiiifPfS1_S1_) ;  /* 0xffffffa410847950 */ /* 0x001fea0003c3ffff */
.L_x_69:
[----:B------:R-:W-:-:S00]  /*59f0*/  BRA `(.L_x_69) ;  /* 0xfffffffc00fc7947 */ /* 0x000fc0000383ffff */
[----:B------:R-:W-:-:S00]  /*5a00*/  NOP ;  /* 0x0000000000007918 */ /* 0x000fc00000000000 */
[----:B------:R-:W-:-:S00]  /*5a10*/  NOP ;  /* 0x0000000000007918 */ /* 0x000fc00000000000 */
[----:B------:R-:W-:-:S00]  /*5a20*/  NOP ;  /* 0x0000000000007918 */ /* 0x000fc00000000000 */
[----:B------:R-:W-:-:S00]  /*5a30*/  NOP ;  /* 0x0000000000007918 */ /* 0x000fc00000000000 */
[----:B------:R-:W-:-:S00]  /*5a40*/  NOP ;  /* 0x0000000000007918 */ /* 0x000fc00000000000 */
[----:B------:R-:W-:-:S00]  /*5a50*/  NOP ;  /* 0x0000000000007918 */ /* 0x000fc00000000000 */
[----:B------:R-:W-:-:S00]  /*5a60*/  NOP ;  /* 0x0000000000007918 */ /* 0x000fc00000000000 */
[----:B------:R-:W-:-:S00]  /*5a70*/  NOP ;  /* 0x0000000000007918 */ /* 0x000fc00000000000 */
.L_x_70:


//--------------------- .nv.shared._Z20flash_attn_v1_kernelPKfS0_S0_iiiiiifPfS1_S1_ --------------------------
	.section	.nv.shared._Z20flash_attn_v1_kernelPKfS0_S0_iiiiiifPfS1_S1_,"aw",@nobits
	.sectionflags	@""
	.align	16
	.zero		1024


//--------------------- .nv.shared.reserved.0     --------------------------
	.section	.nv.shared.reserved.0,"aw",@nobits
	.weak		__nv_reservedSMEM_offset_0_alias
	.size		__nv_reservedSMEM_offset_0_alias, 0, 64
	.other		__nv_reservedSMEM_offset_0_alias,@"STO_CUDA_RESERVED_SHARED STV_DEFAULT"
__nv_reservedSMEM_offset_0_alias:
	.zero		0
	.zero		64


//--------------------- .nv.constant0._Z20flash_attn_v1_kernelPKfS0_S0_iiiiiifPfS1_S1_ --------------------------
	.section	.nv.constant0._Z20flash_attn_v1_kernelPKfS0_S0_iiiiiifPfS1_S1_,"a",@progbits
	.sectionflags	@""
	.align	4
.nv.constant0._Z20flash_attn_v1_kernelPKfS0_S0_iiiiiifPfS1_S1_:
	.zero		976


//--------------------- SYMBOLS --------------------------

	.type		.nv.reservedSmem.offset0,@object
	.size		.nv.reservedSmem.offset0,0x4
	.type		.nv.reservedSmem.cap,@object
	.size		.nv.reservedSmem.cap,0x4
